	.target	sm_90a

	.elftype	@"ET_EXEC"


//--------------------- .note.nv.tkinfo           --------------------------
	.section	.note.nv.tkinfo,"",@"SHT_NOTE"
	.sectionflags	@"SHF_NOTE_NV_TKINFO"
	.tkinfo
        /*0018*/ 	.word	0x00000002
        /*0030*/ 	.string	""
        /*0030*/ 	.string	"ptxas"
        /*0030*/ 	.string	"Cuda compilation tools, release 13.0, V13.0.88"
        /*0030*/ 	.string	"Build cuda_13.0.r13.0/compiler.36424714_0"
        /*0030*/ 	.string	"-arch sm_90a -m 64 "



//--------------------- .note.nv.cuinfo           --------------------------
	.section	.note.nv.cuinfo,"",@"SHT_NOTE"
	.sectionflags	@"SHF_NOTE_NV_CUINFO"
        /*0018*/ 	.short	0x0002
        /*001a*/ 	.short	0x005a
        /*001c*/ 	.short	0x0082
	.zero		2


//--------------------- .nv.info                  --------------------------
	.section	.nv.info,"",@"SHT_CUDA_INFO"
	.align	4


	//----- nvinfo : EIATTR_REGCOUNT
	.align		4
        /*0000*/ 	.byte	0x04, 0x2f
        /*0002*/ 	.short	(.L_15 - .L_14)
	.align		4
.L_14:
        /*0004*/ 	.word	index@(_ZN7cutlass13device_kernelINS_4gemm6kernel13GemmUniversalIN4cute5tupleIJiiiiEEENS1_10collective13CollectiveMmaINS1_34MainloopSm90TmaGmmaWarpSpecializedILi12ENS5_IJNS4_1CILi1EEESB_SB_EEENS1_35KernelTmaWarpSpecializedCooperativeEEENS5_IJNSA_ILi192EEENSA_ILi384EEENSA_ILi32EEEEEEaNS5_IJlSB_lEEEaSJ_NS4_8TiledMMAINS4_8MMA_AtomIJNS4_4SM904GMMA27MMA_64x192x32_S32S8S8_SS_TNEEEENS4_6LayoutINS5_IJNSA_ILi2EEESB_SB_EEENS5_IJSB_NSA_ILi0EEEST_EEEEENS5_IJNS4_10UnderscoreESW_SW_EEEEENS4_13SM90_TMA_LOADENS4_14ComposedLayoutINS4_7SwizzleILi1ELi4ELi3EEENS4_18smem_ptr_flag_bitsILi8EEENSQ_INS5_IJNSA_ILi8EEESH_EEENS5_IJSH_SB_EEEEEEEvNS4_8identityESZ_S19_vS1A_EENS_8epilogue10collective6detail29Sm90TmaWarpSpecializedAdapterINS1D_15DefaultEpilogueIaSJ_SJ_NS1C_6thread17LinearCombinationIaLi1EiiLNS1H_9ScaleType4KindE0ELNS_15FloatRoundStyleE2EaEENS1_15EpilogueDefaultEEEEEvvEEEEvNT_6ParamsE)
        /*0008*/ 	.word	0x000000a8


	//----- nvinfo : EIATTR_FRAME_SIZE
	.align		4
.L_15:
        /*000c*/ 	.byte	0x04, 0x11
        /*000e*/ 	.short	(.L_17 - .L_16)
	.align		4
.L_16:
        /*0010*/ 	.word	index@(_ZN7cutlass13device_kernelINS_4gemm6kernel13GemmUniversalIN4cute5tupleIJiiiiEEENS1_10collective13CollectiveMmaINS1_34MainloopSm90TmaGmmaWarpSpecializedILi12ENS5_IJNS4_1CILi1EEESB_SB_EEENS1_35KernelTmaWarpSpecializedCooperativeEEENS5_IJNSA_ILi192EEENSA_ILi384EEENSA_ILi32EEEEEEaNS5_IJlSB_lEEEaSJ_NS4_8TiledMMAINS4_8MMA_AtomIJNS4_4SM904GMMA27MMA_64x192x32_S32S8S8_SS_TNEEEENS4_6LayoutINS5_IJNSA_ILi2EEESB_SB_EEENS5_IJSB_NSA_ILi0EEEST_EEEEENS5_IJNS4_10UnderscoreESW_SW_EEEEENS4_13SM90_TMA_LOADENS4_14ComposedLayoutINS4_7SwizzleILi1ELi4ELi3EEENS4_18smem_ptr_flag_bitsILi8EEENSQ_INS5_IJNSA_ILi8EEESH_EEENS5_IJSH_SB_EEEEEEEvNS4_8identityESZ_S19_vS1A_EENS_8epilogue10collective6detail29Sm90TmaWarpSpecializedAdapterINS1D_15DefaultEpilogueIaSJ_SJ_NS1C_6thread17LinearCombinationIaLi1EiiLNS1H_9ScaleType4KindE0ELNS_15FloatRoundStyleE2EaEENS1_15EpilogueDefaultEEEEEvvEEEEvNT_6ParamsE)
        /*0014*/ 	.word	0x000005c0


	//----- nvinfo : EIATTR_MIN_STACK_SIZE
	.align		4
.L_17:
        /*0018*/ 	.byte	0x04, 0x12
        /*001a*/ 	.short	(.L_19 - .L_18)
	.align		4
.L_18:
        /*001c*/ 	.word	index@(_ZN7cutlass13device_kernelINS_4gemm6kernel13GemmUniversalIN4cute5tupleIJiiiiEEENS1_10collective13CollectiveMmaINS1_34MainloopSm90TmaGmmaWarpSpecializedILi12ENS5_IJNS4_1CILi1EEESB_SB_EEENS1_35KernelTmaWarpSpecializedCooperativeEEENS5_IJNSA_ILi192EEENSA_ILi384EEENSA_ILi32EEEEEEaNS5_IJlSB_lEEEaSJ_NS4_8TiledMMAINS4_8MMA_AtomIJNS4_4SM904GMMA27MMA_64x192x32_S32S8S8_SS_TNEEEENS4_6LayoutINS5_IJNSA_ILi2EEESB_SB_EEENS5_IJSB_NSA_ILi0EEEST_EEEEENS5_IJNS4_10UnderscoreESW_SW_EEEEENS4_13SM90_TMA_LOADENS4_14ComposedLayoutINS4_7SwizzleILi1ELi4ELi3EEENS4_18smem_ptr_flag_bitsILi8EEENSQ_INS5_IJNSA_ILi8EEESH_EEENS5_IJSH_SB_EEEEEEEvNS4_8identityESZ_S19_vS1A_EENS_8epilogue10collective6detail29Sm90TmaWarpSpecializedAdapterINS1D_15DefaultEpilogueIaSJ_SJ_NS1C_6thread17LinearCombinationIaLi1EiiLNS1H_9ScaleType4KindE0ELNS_15FloatRoundStyleE2EaEENS1_15EpilogueDefaultEEEEEvvEEEEvNT_6ParamsE)
        /*0020*/ 	.word	0x000005c0
.L_19:


//--------------------- .nv.compat                --------------------------
	.section	.nv.compat,"",@"SHT_CUDA_COMPAT_INFO"
	.align	4
        /*0000*/ 	.byte	0x02, 0x09, 0x01, 0x00, 0x02, 0x02, 0x04, 0x00, 0x02, 0x05, 0x05, 0x00, 0x03, 0x07, 0x01, 0x01
        /*0010*/ 	.byte	0x02, 0x03, 0x01, 0x00, 0x02, 0x06, 0x01, 0x00, 0x04, 0x0b, 0x08, 0x00, 0x00, 0x00, 0x00, 0x00
        /*0020*/ 	.byte	0x00, 0x00, 0x00, 0x00


//--------------------- .nv.info._ZN7cutlass13device_kernelINS_4gemm6kernel13GemmUniversalIN4cute5tupleIJiiiiEEENS1_10collective13CollectiveMmaINS1_34MainloopSm90TmaGmmaWarpSpecializedILi12ENS5_IJNS4_1CILi1EEESB_SB_EEENS1_35KernelTmaWarpSpecializedCooperativeEEENS5_IJNSA_ILi192EEENSA_ILi384EEENSA_ILi32EEEEEEaNS5_IJlSB_lEEEaSJ_NS4_8TiledMMAINS4_8MMA_AtomIJNS4_4SM904GMMA27MMA_64x192x32_S32S8S8_SS_TNEEEENS4_6LayoutINS5_IJNSA_ILi2EEESB_SB_EEENS5_IJSB_NSA_ILi0EEEST_EEEEENS5_IJNS4_10UnderscoreESW_SW_EEEEENS4_13SM90_TMA_LOADENS4_14ComposedLayoutINS4_7SwizzleILi1ELi4ELi3EEENS4_18smem_ptr_flag_bitsILi8EEENSQ_INS5_IJNSA_ILi8EEESH_EEENS5_IJSH_SB_EEEEEEEvNS4_8identityESZ_S19_vS1A_EENS_8epilogue10collective6detail29Sm90TmaWarpSpecializedAdapterINS1D_15DefaultEpilogueIaSJ_SJ_NS1C_6thread17LinearCombinationIaLi1EiiLNS1H_9ScaleType4KindE0ELNS_15FloatRoundStyleE2EaEENS1_15EpilogueDefaultEEEEEvvEEEEvNT_6ParamsE --------------------------
	.section	.nv.info._ZN7cutlass13device_kernelINS_4gemm6kernel13GemmUniversalIN4cute5tupleIJiiiiEEENS1_10collective13CollectiveMmaINS1_34MainloopSm90TmaGmmaWarpSpecializedILi12ENS5_IJNS4_1CILi1EEESB_SB_EEENS1_35KernelTmaWarpSpecializedCooperativeEEENS5_IJNSA_ILi192EEENSA_ILi384EEENSA_ILi32EEEEEEaNS5_IJlSB_lEEEaSJ_NS4_8TiledMMAINS4_8MMA_AtomIJNS4_4SM904GMMA27MMA_64x192x32_S32S8S8_SS_TNEEEENS4_6LayoutINS5_IJNSA_ILi2EEESB_SB_EEENS5_IJSB_NSA_ILi0EEEST_EEEEENS5_IJNS4_10UnderscoreESW_SW_EEEEENS4_13SM90_TMA_LOADENS4_14ComposedLayoutINS4_7SwizzleILi1ELi4ELi3EEENS4_18smem_ptr_flag_bitsILi8EEENSQ_INS5_IJNSA_ILi8EEESH_EEENS5_IJSH_SB_EEEEEEEvNS4_8identityESZ_S19_vS1A_EENS_8epilogue10collective6detail29Sm90TmaWarpSpecializedAdapterINS1D_15DefaultEpilogueIaSJ_SJ_NS1C_6thread17LinearCombinationIaLi1EiiLNS1H_9ScaleType4KindE0ELNS_15FloatRoundStyleE2EaEENS1_15EpilogueDefaultEEEEEvvEEEEvNT_6ParamsE,"",@"SHT_CUDA_INFO"
	.sectionflags	@""
	.align	4


	//----- nvinfo : EIATTR_CUDA_API_VERSION
	.align		4
        /*0000*/ 	.byte	0x04, 0x37
        /*0002*/ 	.short	(.L_21 - .L_20)
.L_20:
        /*0004*/ 	.word	0x00000082


	//----- nvinfo : EIATTR_KPARAM_INFO
	.align		4
.L_21:
        /*0008*/ 	.byte	0x04, 0x17
        /*000a*/ 	.short	(.L_23 - .L_22)
.L_22:
        /*000c*/ 	.word	0x00000000
        /*0010*/ 	.short	0x0000
        /*0012*/ 	.short	0x0070
        /*0014*/ 	.byte	0x00, 0xf0, 0x01, 0x10


	//----- nvinfo : EIATTR_SPARSE_MMA_MASK
	.align		4
.L_23:
        /*0018*/ 	.byte	0x03, 0x50
        /*001a*/ 	.short	0x0000


	//----- nvinfo : EIATTR_MAXREG_COUNT
	.align		4
        /*001c*/ 	.byte	0x03, 0x1b
        /*001e*/ 	.short	0x00a8


	//----- nvinfo : EIATTR_NUM_BARRIERS
	.align		4
        /*0020*/ 	.byte	0x02, 0x4c
        /*0022*/ 	.byte	0x01
	.zero		1


	//----- nvinfo : EIATTR_EXTERNS
	.align		4
        /*0024*/ 	.byte	0x04, 0x0f
        /*0026*/ 	.short	(.L_25 - .L_24)


	//   ....[0]....
	.align		4
.L_24:
        /*0028*/ 	.word	index@(__assertfail)


	//----- nvinfo : EIATTR_ANNOTATIONS
	.align		4
.L_25:
        /*002c*/ 	.byte	0x04, 0x55
        /*002e*/ 	.short	(.L_27 - .L_26)


	//   ....[0]....
.L_26:
        /*0030*/ 	.word	0x00000001
        /*0034*/ 	.byte	0xd0, 0x06, 0x00, 0x00, 0x01, 0x00, 0x00, 0x00, 0xe0, 0x06, 0x00, 0x00, 0x01, 0x00, 0x00, 0x00
        /* <DEDUP_REMOVED lines=467> */
        /*1d74*/ 	.byte	0x60, 0x91, 0x01, 0x00


	//----- nvinfo : EIATTR_MERCURY_ISA_VERSION
	.align		4
.L_27:
        /*1d78*/ 	.byte	0x03, 0x5f
        /*1d7a*/ 	.short	0x0101


	//----- nvinfo : EIATTR_INT_WARP_WIDE_INSTR_OFFSETS
	.align		4
        /*1d7c*/ 	.byte	0x04, 0x31
        /*1d7e*/ 	.short	(.L_29 - .L_28)


	//   ....[0]....
.L_28:
        /*1d80*/ 	.word	0x00000500


	//   ....[1]....
        /*1d84*/ 	.word	0x00000510


	//   ....[2]....
        /*1d88*/ 	.word	0x00000610


	//----- nvinfo : EIATTR_COOP_GROUP_MASK_REGIDS
	.align		4
.L_29:
        /*1d8c*/ 	.byte	0x04, 0x29
        /*1d8e*/ 	.short	(.L_31 - .L_30)


	//   ....[0]....
.L_30:
        /*1d90*/ 	.word	0xffffffff


	//   ....[1]....
        /*1d94*/ 	.word	0xffffffff


	//   ....[2]....
        /*1d98*/ 	.word	0xffffffff


	//   ....[3]....
        /*1d9c*/ 	.word	0xffffffff


	//   ....[4]....
        /*1da0*/ 	.word	0xffffffff


	//----- nvinfo : EIATTR_COOP_GROUP_INSTR_OFFSETS
	.align		4
.L_31:
        /*1da4*/ 	.byte	0x04, 0x28
        /*1da6*/ 	.short	(.L_33 - .L_32)


	//   ....[0]....
.L_32:
        /*1da8*/ 	.word	0x00000070


	//   ....[1]....
        /*1dac*/ 	.word	0x00000080


	//   ....[2]....
        /*1db0*/ 	.word	0x00000140


	//   ....[3]....
        /*1db4*/ 	.word	0x00000400


	//   ....[4]....
        /*1db8*/ 	.word	0x00001130


	//----- nvinfo : EIATTR_REG_RECONFIG
	.align		4
.L_33:
        /*1dbc*/ 	.byte	0x01, 0x54
	.zero		2


	//----- nvinfo : EIATTR_SYSCALL_OFFSETS
	.align		4
        /*1dc0*/ 	.byte	0x04, 0x46
        /*1dc2*/ 	.short	(.L_35 - .L_34)


	//   ....[0]....
.L_34:
        /*1dc4*/ 	.word	0x000012f0


	//----- nvinfo : EIATTR_MBARRIER_INSTR_OFFSETS
	.align		4
.L_35:
        /*1dc8*/ 	.byte	0x04, 0x39
        /*1dca*/ 	.short	(.L_37 - .L_36)


	//   ....[0]....
.L_36:
        /*1dcc*/ 	.word	0x00000260
        /*1dd0*/ 	.word	0x000000ff
        /*1dd4*/ 	.word	0x00000000
        /*1dd8*/ 	.short	0x0100
        /*1dda*/ 	.byte	0x08
	.zero		1


	//   ....[1]....
        /*1ddc*/ 	.word	0x00000270
        /*1de0*/ 	.word	0x000000ff
        /*1de4*/ 	.word	0x00000060
        /*1de8*/ 	.short	0x0100
        /*1dea*/ 	.byte	0x08
	.zero		1


	//   ....[2]....
        /*1dec*/ 	.word	0x00000280
        /*1df0*/ 	.word	0x000000ff
        /*1df4*/ 	.word	0x00000008
        /*1df8*/ 	.short	0x0100
        /*1dfa*/ 	.byte	0x08
	.zero		1


	//   ....[3]....
        /*1dfc*/ 	.word	0x00000290
        /*1e00*/ 	.word	0x000000ff
        /*1e04*/ 	.word	0x00000068
        /*1e08*/ 	.short	0x0100
        /*1e0a*/ 	.byte	0x08
	.zero		1


	//   ....[4]....
        /*1e0c*/ 	.word	0x000002a0
        /*1e10*/ 	.word	0x000000ff
        /*1e14*/ 	.word	0x00000010
        /*1e18*/ 	.short	0x0100
        /*1e1a*/ 	.byte	0x08
	.zero		1


	//   ....[5]....
        /*1e1c*/ 	.word	0x000002b0
        /*1e20*/ 	.word	0x000000ff
        /*1e24*/ 	.word	0x00000070
        /*1e28*/ 	.short	0x0100
        /*1e2a*/ 	.byte	0x08
	.zero		1


	//   ....[6]....
        /*1e2c*/ 	.word	0x000002c0
        /*1e30*/ 	.word	0x000000ff
        /*1e34*/ 	.word	0x00000018
        /*1e38*/ 	.short	0x0100
        /*1e3a*/ 	.byte	0x08
	.zero		1


	//   ....[7]....
        /*1e3c*/ 	.word	0x000002d0
        /*1e40*/ 	.word	0x000000ff
        /*1e44*/ 	.word	0x00000078
        /*1e48*/ 	.short	0x0100
        /*1e4a*/ 	.byte	0x08
	.zero		1


	//   ....[8]....
        /*1e4c*/ 	.word	0x000002e0
        /*1e50*/ 	.word	0x000000ff
        /*1e54*/ 	.word	0x00000020
        /*1e58*/ 	.short	0x0100
        /*1e5a*/ 	.byte	0x08
	.zero		1


	//   ....[9]....
        /*1e5c*/ 	.word	0x000002f0
        /*1e60*/ 	.word	0x000000ff
        /*1e64*/ 	.word	0x00000080
        /*1e68*/ 	.short	0x0100
        /*1e6a*/ 	.byte	0x08
	.zero		1


	//   ....[10]....
        /*1e6c*/ 	.word	0x00000300
        /*1e70*/ 	.word	0x000000ff
        /*1e74*/ 	.word	0x00000028
        /*1e78*/ 	.short	0x0100
        /*1e7a*/ 	.byte	0x08
	.zero		1


	//   ....[11]....
        /*1e7c*/ 	.word	0x00000310
        /*1e80*/ 	.word	0x000000ff
        /*1e84*/ 	.word	0x00000088
        /*1e88*/ 	.short	0x0100
        /*1e8a*/ 	.byte	0x08
	.zero		1


	//   ....[12]....
        /*1e8c*/ 	.word	0x00000320
        /*1e90*/ 	.word	0x000000ff
        /*1e94*/ 	.word	0x00000030
        /*1e98*/ 	.short	0x0100
        /*1e9a*/ 	.byte	0x08
	.zero		1


	//   ....[13]....
        /*1e9c*/ 	.word	0x00000330
        /*1ea0*/ 	.word	0x000000ff
        /*1ea4*/ 	.word	0x00000090
        /*1ea8*/ 	.short	0x0100
        /*1eaa*/ 	.byte	0x08
	.zero		1


	//   ....[14]....
        /*1eac*/ 	.word	0x00000340
        /*1eb0*/ 	.word	0x000000ff
        /*1eb4*/ 	.word	0x00000038
        /*1eb8*/ 	.short	0x0100
        /*1eba*/ 	.byte	0x08
	.zero		1


	//   ....[15]....
        /*1ebc*/ 	.word	0x00000350
        /*1ec0*/ 	.word	0x000000ff
        /*1ec4*/ 	.word	0x00000098
        /*1ec8*/ 	.short	0x0100
        /*1eca*/ 	.byte	0x08
	.zero		1


	//   ....[16]....
        /*1ecc*/ 	.word	0x00000360
        /*1ed0*/ 	.word	0x000000ff
        /*1ed4*/ 	.word	0x00000040
        /*1ed8*/ 	.short	0x0100
        /*1eda*/ 	.byte	0x08
	.zero		1


	//   ....[17]....
        /*1edc*/ 	.word	0x00000370
        /*1ee0*/ 	.word	0x000000ff
        /*1ee4*/ 	.word	0x000000a0
        /*1ee8*/ 	.short	0x0100
        /*1eea*/ 	.byte	0x08
	.zero		1


	//   ....[18]....
        /*1eec*/ 	.word	0x00000380
        /*1ef0*/ 	.word	0x000000ff
        /*1ef4*/ 	.word	0x00000048
        /*1ef8*/ 	.short	0x0100
        /*1efa*/ 	.byte	0x08
	.zero		1


	//   ....[19]....
        /*1efc*/ 	.word	0x00000390
        /*1f00*/ 	.word	0x000000ff
        /*1f04*/ 	.word	0x000000a8
        /*1f08*/ 	.short	0x0100
        /*1f0a*/ 	.byte	0x08
	.zero		1


	//   ....[20]....
        /*1f0c*/ 	.word	0x000003a0
        /*1f10*/ 	.word	0x000000ff
        /*1f14*/ 	.word	0x00000050
        /*1f18*/ 	.short	0x0100
        /*1f1a*/ 	.byte	0x08
	.zero		1


	//   ....[21]....
        /*1f1c*/ 	.word	0x000003b0
        /*1f20*/ 	.word	0x000000ff
        /*1f24*/ 	.word	0x000000b0
        /*1f28*/ 	.short	0x0100
        /*1f2a*/ 	.byte	0x08
	.zero		1


	//   ....[22]....
        /*1f2c*/ 	.word	0x000003c0
        /*1f30*/ 	.word	0x000000ff
        /*1f34*/ 	.word	0x00000058
        /*1f38*/ 	.short	0x0100
        /*1f3a*/ 	.byte	0x08
	.zero		1


	//   ....[23]....
        /*1f3c*/ 	.word	0x000003d0
        /*1f40*/ 	.word	0x000000ff
        /*1f44*/ 	.word	0x000000b8
        /*1f48*/ 	.short	0x0100
        /*1f4a*/ 	.byte	0x08
	.zero		1


	//   ....[24]....
        /*1f4c*/ 	.word	0x00000670
        /*1f50*/ 	.word	0x000000ff
        /*1f54*/ 	.word	0x000000d0
        /*1f58*/ 	.short	0x0100
        /*1f5a*/ 	.byte	0x06
	.zero		1


	//   ....[25]....
        /*1f5c*/ 	.word	0x000006f0
        /*1f60*/ 	.word	0x000000ff
        /*1f64*/ 	.word	0x000000d8
        /*1f68*/ 	.short	0x0100
        /*1f6a*/ 	.byte	0x06
	.zero		1


	//   ....[26]....
        /*1f6c*/ 	.word	0x000013c0
        /*1f70*/ 	.word	0x00000003
        /*1f74*/ 	.word	0x00000000
        /*1f78*/ 	.short	0x010a
        /*1f7a*/ 	.byte	0x3f
	.zero		1


	//   ....[27]....
        /*1f7c*/ 	.word	0x00001400
        /*1f80*/ 	.word	0x00000003
        /*1f84*/ 	.word	0x00000000
        /*1f88*/ 	.short	0x010a
        /*1f8a*/ 	.byte	0x3f
	.zero		1


	//   ....[28]....
        /*1f8c*/ 	.word	0x00002220
        /*1f90*/ 	.word	0x00000005
        /*1f94*/ 	.word	0x00000000
        /*1f98*/ 	.short	0x010a
        /*1f9a*/ 	.byte	0x3f
	.zero		1


	//   ....[29]....
        /*1f9c*/ 	.word	0x00002260
        /*1fa0*/ 	.word	0x00000005
        /*1fa4*/ 	.word	0x00000000
        /*1fa8*/ 	.short	0x010a
        /*1faa*/ 	.byte	0x3f
	.zero		1


	//   ....[30]....
        /*1fac*/ 	.word	0x00003b20
        /*1fb0*/ 	.word	0x00000005
        /*1fb4*/ 	.word	0x00000000
        /*1fb8*/ 	.short	0x0101
        /*1fba*/ 	.byte	0x3f
	.zero		1


	//   ....[31]....
        /*1fbc*/ 	.word	0x00003d00
        /*1fc0*/ 	.word	0x00000000
        /*1fc4*/ 	.word	0x00000000
        /*1fc8*/ 	.short	0x0101
        /*1fca*/ 	.byte	0x3f
	.zero		1


	//   ....[32]....
        /*1fcc*/ 	.word	0x00018d00
        /*1fd0*/ 	.word	0x0000000d
        /*1fd4*/ 	.word	0x00000060
        /*1fd8*/ 	.short	0x010a
        /*1fda*/ 	.byte	0x3f
	.zero		1


	//   ....[33]....
        /*1fdc*/ 	.word	0x00019070
        /*1fe0*/ 	.word	0x00000002
        /*1fe4*/ 	.word	0x000000d8
        /*1fe8*/ 	.short	0x0101
        /*1fea*/ 	.byte	0x3f
	.zero		1


	//   ....[34]....
        /*1fec*/ 	.word	0x00019820
        /*1ff0*/ 	.word	0x00000005
        /*1ff4*/ 	.word	0x00000000
        /*1ff8*/ 	.short	0x010a
        /*1ffa*/ 	.byte	0x3f
	.zero		1


	//   ....[35]....
        /*1ffc*/ 	.word	0x000198b0
        /*2000*/ 	.word	0x00000007
        /*2004*/ 	.word	0x00000000
        /*2008*/ 	.short	0x010a
        /*200a*/ 	.byte	0x3f
	.zero		1


	//   ....[36]....
        /*200c*/ 	.word	0x00019940
        /*2010*/ 	.word	0x00000007
        /*2014*/ 	.word	0x00000000
        /*2018*/ 	.short	0x010a
        /*201a*/ 	.byte	0x3f
	.zero		1


	//   ....[37]....
        /*201c*/ 	.word	0x000199d0
        /*2020*/ 	.word	0x00000007
        /*2024*/ 	.word	0x00000000
        /*2028*/ 	.short	0x010a
        /*202a*/ 	.byte	0x3f
	.zero		1


	//   ....[38]....
        /*202c*/ 	.word	0x00019a60
        /*2030*/ 	.word	0x00000007
        /*2034*/ 	.word	0x00000000
        /*2038*/ 	.short	0x010a
        /*203a*/ 	.byte	0x3f
	.zero		1


	//   ....[39]....
        /*203c*/ 	.word	0x00019af0
        /*2040*/ 	.word	0x00000007
        /*2044*/ 	.word	0x00000000
        /*2048*/ 	.short	0x010a
        /*204a*/ 	.byte	0x3f
	.zero		1


	//   ....[40]....
        /*204c*/ 	.word	0x00019b80
        /*2050*/ 	.word	0x00000007
        /*2054*/ 	.word	0x00000000
        /*2058*/ 	.short	0x010a
        /*205a*/ 	.byte	0x3f
	.zero		1


	//   ....[41]....
        /*205c*/ 	.word	0x00019c10
        /*2060*/ 	.word	0x00000007
        /*2064*/ 	.word	0x00000000
        /*2068*/ 	.short	0x010a
        /*206a*/ 	.byte	0x3f
	.zero		1


	//   ....[42]....
        /*206c*/ 	.word	0x00019ca0
        /*2070*/ 	.word	0x00000007
        /*2074*/ 	.word	0x00000000
        /*2078*/ 	.short	0x010a
        /*207a*/ 	.byte	0x3f
	.zero		1


	//   ....[43]....
        /*207c*/ 	.word	0x00019d30
        /*2080*/ 	.word	0x00000007
        /*2084*/ 	.word	0x00000000
        /*2088*/ 	.short	0x010a
        /*208a*/ 	.byte	0x3f
	.zero		1


	//   ....[44]....
        /*208c*/ 	.word	0x00019dc0
        /*2090*/ 	.word	0x00000007
        /*2094*/ 	.word	0x00000000
        /*2098*/ 	.short	0x010a
        /*209a*/ 	.byte	0x3f
	.zero		1


	//   ....[45]....
        /*209c*/ 	.word	0x00019e50
        /*20a0*/ 	.word	0x00000003
        /*20a4*/ 	.word	0x00000000
        /*20a8*/ 	.short	0x010a
        /*20aa*/ 	.byte	0x3f
	.zero		1


	//   ....[46]....
        /*20ac*/ 	.word	0x00019eb0
        /*20b0*/ 	.word	0x00000003
        /*20b4*/ 	.word	0x00000000
        /*20b8*/ 	.short	0x010a
        /*20ba*/ 	.byte	0x3f
	.zero		1


	//   ....[47]....
        /*20bc*/ 	.word	0x00019f00
        /*20c0*/ 	.word	0x00000005
        /*20c4*/ 	.word	0x00000000
        /*20c8*/ 	.short	0x010a
        /*20ca*/ 	.byte	0x3f
	.zero		1


	//   ....[48]....
        /*20cc*/ 	.word	0x00019fd0
        /*20d0*/ 	.word	0x0000000d
        /*20d4*/ 	.word	0x00000060
        /*20d8*/ 	.short	0x010a
        /*20da*/ 	.byte	0x3f
	.zero		1


	//   ....[49]....
        /*20dc*/ 	.word	0x0001a0a0
        /*20e0*/ 	.word	0x00000005
        /*20e4*/ 	.word	0x00000000
        /*20e8*/ 	.short	0x010a
        /*20ea*/ 	.byte	0x3f
	.zero		1


	//   ....[50]....
        /*20ec*/ 	.word	0x0001a0f0
        /*20f0*/ 	.word	0x00000007
        /*20f4*/ 	.word	0x00000000
        /*20f8*/ 	.short	0x010a
        /*20fa*/ 	.byte	0x3f
	.zero		1


	//   ....[51]....
        /*20fc*/ 	.word	0x0001a140
        /*2100*/ 	.word	0x00000007
        /*2104*/ 	.word	0x00000000
        /*2108*/ 	.short	0x010a
        /*210a*/ 	.byte	0x3f
	.zero		1


	//   ....[52]....
        /*210c*/ 	.word	0x0001a190
        /*2110*/ 	.word	0x00000007
        /*2114*/ 	.word	0x00000000
        /*2118*/ 	.short	0x010a
        /*211a*/ 	.byte	0x3f
	.zero		1


	//   ....[53]....
        /*211c*/ 	.word	0x0001a1e0
        /*2120*/ 	.word	0x00000007
        /*2124*/ 	.word	0x00000000
        /*2128*/ 	.short	0x010a
        /*212a*/ 	.byte	0x3f
	.zero		1


	//   ....[54]....
        /*212c*/ 	.word	0x0001a230
        /*2130*/ 	.word	0x00000007
        /*2134*/ 	.word	0x00000000
        /*2138*/ 	.short	0x010a
        /*213a*/ 	.byte	0x3f
	.zero		1


	//   ....[55]....
        /*213c*/ 	.word	0x0001a280
        /*2140*/ 	.word	0x00000007
        /*2144*/ 	.word	0x00000000
        /*2148*/ 	.short	0x010a
        /*214a*/ 	.byte	0x3f
	.zero		1


	//   ....[56]....
        /*214c*/ 	.word	0x0001a2d0
        /*2150*/ 	.word	0x00000007
        /*2154*/ 	.word	0x00000000
        /*2158*/ 	.short	0x010a
        /*215a*/ 	.byte	0x3f
	.zero		1


	//   ....[57]....
        /*215c*/ 	.word	0x0001a320
        /*2160*/ 	.word	0x00000007
        /*2164*/ 	.word	0x00000000
        /*2168*/ 	.short	0x010a
        /*216a*/ 	.byte	0x3f
	.zero		1


	//   ....[58]....
        /*216c*/ 	.word	0x0001a370
        /*2170*/ 	.word	0x00000007
        /*2174*/ 	.word	0x00000000
        /*2178*/ 	.short	0x010a
        /*217a*/ 	.byte	0x3f
	.zero		1


	//   ....[59]....
        /*217c*/ 	.word	0x0001a3c0
        /*2180*/ 	.word	0x00000007
        /*2184*/ 	.word	0x00000000
        /*2188*/ 	.short	0x010a
        /*218a*/ 	.byte	0x3f
	.zero		1


	//----- nvinfo : EIATTR_NUM_MBARRIERS
	.align		4
.L_37:
        /*218c*/ 	.byte	0x03, 0x38
        /*218e*/ 	.short	0x001a


	//----- nvinfo : EIATTR_EXIT_INSTR_OFFSETS
	.align		4
        /*2190*/ 	.byte	0x04, 0x1c
        /*2192*/ 	.short	(.L_39 - .L_38)


	//   ....[0]....
.L_38:
        /*2194*/ 	.word	0x00000740


	//   ....[1]....
        /*2198*/ 	.word	0x00001050


	//   ....[2]....
        /*219c*/ 	.word	0x00018320


	//   ....[3]....
        /*21a0*/ 	.word	0x000189a0


	//   ....[4]....
        /*21a4*/ 	.word	0x00019ea0


	//----- nvinfo : EIATTR_MAX_THREADS
	.align		4
.L_39:
        /*21a8*/ 	.byte	0x04, 0x05
        /*21aa*/ 	.short	(.L_41 - .L_40)
.L_40:
        /*21ac*/ 	.word	0x00000180
        /*21b0*/ 	.word	0x00000001
        /*21b4*/ 	.word	0x00000001


	//----- nvinfo : EIATTR_CRS_STACK_SIZE
	.align		4
.L_41:
        /*21b8*/ 	.byte	0x04, 0x1e
        /*21ba*/ 	.short	(.L_43 - .L_42)
.L_42:
        /*21bc*/ 	.word	0x00000000


	//----- nvinfo : EIATTR_CBANK_PARAM_SIZE
	.align		4
.L_43:
        /*21c0*/ 	.byte	0x03, 0x19
        /*21c2*/ 	.short	0x0470


	//----- nvinfo : EIATTR_PARAM_CBANK
	.align		4
        /*21c4*/ 	.byte	0x04, 0x0a
        /*21c6*/ 	.short	(.L_45 - .L_44)
	.align		4
.L_44:
        /*21c8*/ 	.word	index@(.nv.constant0._ZN7cutlass13device_kernelINS_4gemm6kernel13GemmUniversalIN4cute5tupleIJiiiiEEENS1_10collective13CollectiveMmaINS1_34MainloopSm90TmaGmmaWarpSpecializedILi12ENS5_IJNS4_1CILi1EEESB_SB_EEENS1_35KernelTmaWarpSpecializedCooperativeEEENS5_IJNSA_ILi192EEENSA_ILi384EEENSA_ILi32EEEEEEaNS5_IJlSB_lEEEaSJ_NS4_8TiledMMAINS4_8MMA_AtomIJNS4_4SM904GMMA27MMA_64x192x32_S32S8S8_SS_TNEEEENS4_6LayoutINS5_IJNSA_ILi2EEESB_SB_EEENS5_IJSB_NSA_ILi0EEEST_EEEEENS5_IJNS4_10UnderscoreESW_SW_EEEEENS4_13SM90_TMA_LOADENS4_14ComposedLayoutINS4_7SwizzleILi1ELi4ELi3EEENS4_18smem_ptr_flag_bitsILi8EEENSQ_INS5_IJNSA_ILi8EEESH_EEENS5_IJSH_SB_EEEEEEEvNS4_8identityESZ_S19_vS1A_EENS_8epilogue10collective6detail29Sm90TmaWarpSpecializedAdapterINS1D_15DefaultEpilogueIaSJ_SJ_NS1C_6thread17LinearCombinationIaLi1EiiLNS1H_9ScaleType4KindE0ELNS_15FloatRoundStyleE2EaEENS1_15EpilogueDefaultEEEEEvvEEEEvNT_6ParamsE)
        /*21cc*/ 	.short	0x0210
        /*21ce*/ 	.short	0x0470


	//----- nvinfo : EIATTR_SW_WAR
	.align		4
.L_45:
        /*21d0*/ 	.byte	0x04, 0x36
        /*21d2*/ 	.short	(.L_47 - .L_46)
.L_46:
        /*21d4*/ 	.word	0x00000008
.L_47:


//--------------------- .nv.callgraph             --------------------------
	.section	.nv.callgraph,"",@"SHT_CUDA_CALLGRAPH"
	.align	4
	.sectionentsize	8
	.align		4
        /*0000*/ 	.word	0x00000000
	.align		4
        /*0004*/ 	.word	0xffffffff
	.align		4
        /*0008*/ 	.word	index@(_ZN7cutlass13device_kernelINS_4gemm6kernel13GemmUniversalIN4cute5tupleIJiiiiEEENS1_10collective13CollectiveMmaINS1_34MainloopSm90TmaGmmaWarpSpecializedILi12ENS5_IJNS4_1CILi1EEESB_SB_EEENS1_35KernelTmaWarpSpecializedCooperativeEEENS5_IJNSA_ILi192EEENSA_ILi384EEENSA_ILi32EEEEEEaNS5_IJlSB_lEEEaSJ_NS4_8TiledMMAINS4_8MMA_AtomIJNS4_4SM904GMMA27MMA_64x192x32_S32S8S8_SS_TNEEEENS4_6LayoutINS5_IJNSA_ILi2EEESB_SB_EEENS5_IJSB_NSA_ILi0EEEST_EEEEENS5_IJNS4_10UnderscoreESW_SW_EEEEENS4_13SM90_TMA_LOADENS4_14ComposedLayoutINS4_7SwizzleILi1ELi4ELi3EEENS4_18smem_ptr_flag_bitsILi8EEENSQ_INS5_IJNSA_ILi8EEESH_EEENS5_IJSH_SB_EEEEEEEvNS4_8identityESZ_S19_vS1A_EENS_8epilogue10collective6detail29Sm90TmaWarpSpecializedAdapterINS1D_15DefaultEpilogueIaSJ_SJ_NS1C_6thread17LinearCombinationIaLi1EiiLNS1H_9ScaleType4KindE0ELNS_15FloatRoundStyleE2EaEENS1_15EpilogueDefaultEEEEEvvEEEEvNT_6ParamsE)
	.align		4
        /*000c*/ 	.word	index@(__assertfail)
	.align		4
        /*0010*/ 	.word	0x00000000
	.align		4
        /*0014*/ 	.word	0xfffffffe
	.align		4
        /*0018*/ 	.word	0x00000000
	.align		4
        /*001c*/ 	.word	0xfffffffd
	.align		4
        /*0020*/ 	.word	0x00000000
	.align		4
        /*0024*/ 	.word	0xfffffffc


//--------------------- .nv.constant4             --------------------------
	.section	.nv.constant4,"a",@progbits
	.align	8
	.align		8
.nv.constant4:
        /*0000*/ 	.dword	__assertfail
	.align		8
        /*0008*/ 	.dword	__unnamed_1
	.align		8
        /*0010*/ 	.dword	_ZN40_INTERNAL_02a875a8_4_k_cu_4ee2f9d4_139084cuda3std3__45__cpo5beginE
	.align		8
        /*0018*/ 	.dword	_ZN40_INTERNAL_02a875a8_4_k_cu_4ee2f9d4_139084cuda3std3__45__cpo3endE
	.align		8
        /*0020*/ 	.dword	_ZN40_INTERNAL_02a875a8_4_k_cu_4ee2f9d4_139084cuda3std3__45__cpo6cbeginE
	.align		8
        /*0028*/ 	.dword	_ZN40_INTERNAL_02a875a8_4_k_cu_4ee2f9d4_139084cuda3std3__45__cpo4cendE
	.align		8
        /*0030*/ 	.dword	_ZN40_INTERNAL_02a875a8_4_k_cu_4ee2f9d4_139084cuda3std3__442_GLOBAL__N__02a875a8_4_k_cu_4ee2f9d4_139086ignoreE
	.align		8
        /*0038*/ 	.dword	_ZN40_INTERNAL_02a875a8_4_k_cu_4ee2f9d4_139084cuda3std3__419piecewise_constructE
	.align		8
        /*0040*/ 	.dword	_ZN40_INTERNAL_02a875a8_4_k_cu_4ee2f9d4_139084cuda3std3__48in_placeE
	.align		8
        /*0048*/ 	.dword	_ZN40_INTERNAL_02a875a8_4_k_cu_4ee2f9d4_139084cuda3std6ranges3__45__cpo4swapE
	.align		8
        /*0050*/ 	.dword	_ZN40_INTERNAL_02a875a8_4_k_cu_4ee2f9d4_139084cuda3std6ranges3__45__cpo9iter_moveE
	.align		8
        /*0058*/ 	.dword	_ZN40_INTERNAL_02a875a8_4_k_cu_4ee2f9d4_139084cute7productE
	.align		8
        /*0060*/ 	.dword	_ZN40_INTERNAL_02a875a8_4_k_cu_4ee2f9d4_139084cute1_E
	.align		8
        /*0068*/ 	.dword	$str$22
	.align		8
        /*0070*/ 	.dword	$str$23


//--------------------- .text._ZN7cutlass13device_kernelINS_4gemm6kernel13GemmUniversalIN4cute5tupleIJiiiiEEENS1_10collective13CollectiveMmaINS1_34MainloopSm90TmaGmmaWarpSpecializedILi12ENS5_IJNS4_1CILi1EEESB_SB_EEENS1_35KernelTmaWarpSpecializedCooperativeEEENS5_IJNSA_ILi192EEENSA_ILi384EEENSA_ILi32EEEEEEaNS5_IJlSB_lEEEaSJ_NS4_8TiledMMAINS4_8MMA_AtomIJNS4_4SM904GMMA27MMA_64x192x32_S32S8S8_SS_TNEEEENS4_6LayoutINS5_IJNSA_ILi2EEESB_SB_EEENS5_IJSB_NSA_ILi0EEEST_EEEEENS5_IJNS4_10UnderscoreESW_SW_EEEEENS4_13SM90_TMA_LOADENS4_14ComposedLayoutINS4_7SwizzleILi1ELi4ELi3EEENS4_18smem_ptr_flag_bitsILi8EEENSQ_INS5_IJNSA_ILi8EEESH_EEENS5_IJSH_SB_EEEEEEEvNS4_8identityESZ_S19_vS1A_EENS_8epilogue10collective6detail29Sm90TmaWarpSpecializedAdapterINS1D_15DefaultEpilogueIaSJ_SJ_NS1C_6thread17LinearCombinationIaLi1EiiLNS1H_9ScaleType4KindE0ELNS_15FloatRoundStyleE2EaEENS1_15EpilogueDefaultEEEEEvvEEEEvNT_6ParamsE --------------------------
	.section	.text._ZN7cutlass13device_kernelINS_4gemm6kernel13GemmUniversalIN4cute5tupleIJiiiiEEENS1_10collective13CollectiveMmaINS1_34MainloopSm90TmaGmmaWarpSpecializedILi12ENS5_IJNS4_1CILi1EEESB_SB_EEENS1_35KernelTmaWarpSpecializedCooperativeEEENS5_IJNSA_ILi192EEENSA_ILi384EEENSA_ILi32EEEEEEaNS5_IJlSB_lEEEaSJ_NS4_8TiledMMAINS4_8MMA_AtomIJNS4_4SM904GMMA27MMA_64x192x32_S32S8S8_SS_TNEEEENS4_6LayoutINS5_IJNSA_ILi2EEESB_SB_EEENS5_IJSB_NSA_ILi0EEEST_EEEEENS5_IJNS4_10UnderscoreESW_SW_EEEEENS4_13SM90_TMA_LOADENS4_14ComposedLayoutINS4_7SwizzleILi1ELi4ELi3EEENS4_18smem_ptr_flag_bitsILi8EEENSQ_INS5_IJNSA_ILi8EEESH_EEENS5_IJSH_SB_EEEEEEEvNS4_8identityESZ_S19_vS1A_EENS_8epilogue10collective6detail29Sm90TmaWarpSpecializedAdapterINS1D_15DefaultEpilogueIaSJ_SJ_NS1C_6thread17LinearCombinationIaLi1EiiLNS1H_9ScaleType4KindE0ELNS_15FloatRoundStyleE2EaEENS1_15EpilogueDefaultEEEEEvvEEEEvNT_6ParamsE,"ax",@progbits
	.align	128
.text._ZN7cutlass13device_kernelINS_4gemm6kernel13GemmUniversalIN4cute5tupleIJiiiiEEENS1_10collective13CollectiveMmaINS1_34MainloopSm90TmaGmmaWarpSpecializedILi12ENS5_IJNS4_1CILi1EEESB_SB_EEENS1_35KernelTmaWarpSpecializedCooperativeEEENS5_IJNSA_ILi192EEENSA_ILi384EEENSA_ILi32EEEEEEaNS5_IJlSB_lEEEaSJ_NS4_8TiledMMAINS4_8MMA_AtomIJNS4_4SM904GMMA27MMA_64x192x32_S32S8S8_SS_TNEEEENS4_6LayoutINS5_IJNSA_ILi2EEESB_SB_EEENS5_IJSB_NSA_ILi0EEEST_EEEEENS5_IJNS4_10UnderscoreESW_SW_EEEEENS4_13SM90_TMA_LOADENS4_14ComposedLayoutINS4_7SwizzleILi1ELi4ELi3EEENS4_18smem_ptr_flag_bitsILi8EEENSQ_INS5_IJNSA_ILi8EEESH_EEENS5_IJSH_SB_EEEEEEEvNS4_8identityESZ_S19_vS1A_EENS_8epilogue10collective6detail29Sm90TmaWarpSpecializedAdapterINS1D_15DefaultEpilogueIaSJ_SJ_NS1C_6thread17LinearCombinationIaLi1EiiLNS1H_9ScaleType4KindE0ELNS_15FloatRoundStyleE2EaEENS1_15EpilogueDefaultEEEEEvvEEEEvNT_6ParamsE:
        .type           _ZN7cutlass13device_kernelINS_4gemm6kernel13GemmUniversalIN4cute5tupleIJiiiiEEENS1_10collective13CollectiveMmaINS1_34MainloopSm90TmaGmmaWarpSpecializedILi12ENS5_IJNS4_1CILi1EEESB_SB_EEENS1_35KernelTmaWarpSpecializedCooperativeEEENS5_IJNSA_ILi192EEENSA_ILi384EEENSA_ILi32EEEEEEaNS5_IJlSB_lEEEaSJ_NS4_8TiledMMAINS4_8MMA_AtomIJNS4_4SM904GMMA27MMA_64x192x32_S32S8S8_SS_TNEEEENS4_6LayoutINS5_IJNSA_ILi2EEESB_SB_EEENS5_IJSB_NSA_ILi0EEEST_EEEEENS5_IJNS4_10UnderscoreESW_SW_EEEEENS4_13SM90_TMA_LOADENS4_14ComposedLayoutINS4_7SwizzleILi1ELi4ELi3EEENS4_18smem_ptr_flag_bitsILi8EEENSQ_INS5_IJNSA_ILi8EEESH_EEENS5_IJSH_SB_EEEEEEEvNS4_8identityESZ_S19_vS1A_EENS_8epilogue10collective6detail29Sm90TmaWarpSpecializedAdapterINS1D_15DefaultEpilogueIaSJ_SJ_NS1C_6thread17LinearCombinationIaLi1EiiLNS1H_9ScaleType4KindE0ELNS_15FloatRoundStyleE2EaEENS1_15EpilogueDefaultEEEEEvvEEEEvNT_6ParamsE,@function
        .size           _ZN7cutlass13device_kernelINS_4gemm6kernel13GemmUniversalIN4cute5tupleIJiiiiEEENS1_10collective13CollectiveMmaINS1_34MainloopSm90TmaGmmaWarpSpecializedILi12ENS5_IJNS4_1CILi1EEESB_SB_EEENS1_35KernelTmaWarpSpecializedCooperativeEEENS5_IJNSA_ILi192EEENSA_ILi384EEENSA_ILi32EEEEEEaNS5_IJlSB_lEEEaSJ_NS4_8TiledMMAINS4_8MMA_AtomIJNS4_4SM904GMMA27MMA_64x192x32_S32S8S8_SS_TNEEEENS4_6LayoutINS5_IJNSA_ILi2EEESB_SB_EEENS5_IJSB_NSA_ILi0EEEST_EEEEENS5_IJNS4_10UnderscoreESW_SW_EEEEENS4_13SM90_TMA_LOADENS4_14ComposedLayoutINS4_7SwizzleILi1ELi4ELi3EEENS4_18smem_ptr_flag_bitsILi8EEENSQ_INS5_IJNSA_ILi8EEESH_EEENS5_IJSH_SB_EEEEEEEvNS4_8identityESZ_S19_vS1A_EENS_8epilogue10collective6detail29Sm90TmaWarpSpecializedAdapterINS1D_15DefaultEpilogueIaSJ_SJ_NS1C_6thread17LinearCombinationIaLi1EiiLNS1H_9ScaleType4KindE0ELNS_15FloatRoundStyleE2EaEENS1_15EpilogueDefaultEEEEEvvEEEEvNT_6ParamsE,(.L_x_855 - _ZN7cutlass13device_kernelINS_4gemm6kernel13GemmUniversalIN4cute5tupleIJiiiiEEENS1_10collective13CollectiveMmaINS1_34MainloopSm90TmaGmmaWarpSpecializedILi12ENS5_IJNS4_1CILi1EEESB_SB_EEENS1_35KernelTmaWarpSpecializedCooperativeEEENS5_IJNSA_ILi192EEENSA_ILi384EEENSA_ILi32EEEEEEaNS5_IJlSB_lEEEaSJ_NS4_8TiledMMAINS4_8MMA_AtomIJNS4_4SM904GMMA27MMA_64x192x32_S32S8S8_SS_TNEEEENS4_6LayoutINS5_IJNSA_ILi2EEESB_SB_EEENS5_IJSB_NSA_ILi0EEEST_EEEEENS5_IJNS4_10UnderscoreESW_SW_EEEEENS4_13SM90_TMA_LOADENS4_14ComposedLayoutINS4_7SwizzleILi1ELi4ELi3EEENS4_18smem_ptr_flag_bitsILi8EEENSQ_INS5_IJNSA_ILi8EEESH_EEENS5_IJSH_SB_EEEEEEEvNS4_8identityESZ_S19_vS1A_EENS_8epilogue10collective6detail29Sm90TmaWarpSpecializedAdapterINS1D_15DefaultEpilogueIaSJ_SJ_NS1C_6thread17LinearCombinationIaLi1EiiLNS1H_9ScaleType4KindE0ELNS_15FloatRoundStyleE2EaEENS1_15EpilogueDefaultEEEEEvvEEEEvNT_6ParamsE)
        .other          _ZN7cutlass13device_kernelINS_4gemm6kernel13GemmUniversalIN4cute5tupleIJiiiiEEENS1_10collective13CollectiveMmaINS1_34MainloopSm90TmaGmmaWarpSpecializedILi12ENS5_IJNS4_1CILi1EEESB_SB_EEENS1_35KernelTmaWarpSpecializedCooperativeEEENS5_IJNSA_ILi192EEENSA_ILi384EEENSA_ILi32EEEEEEaNS5_IJlSB_lEEEaSJ_NS4_8TiledMMAINS4_8MMA_AtomIJNS4_4SM904GMMA27MMA_64x192x32_S32S8S8_SS_TNEEEENS4_6LayoutINS5_IJNSA_ILi2EEESB_SB_EEENS5_IJSB_NSA_ILi0EEEST_EEEEENS5_IJNS4_10UnderscoreESW_SW_EEEEENS4_13SM90_TMA_LOADENS4_14ComposedLayoutINS4_7SwizzleILi1ELi4ELi3EEENS4_18smem_ptr_flag_bitsILi8EEENSQ_INS5_IJNSA_ILi8EEESH_EEENS5_IJSH_SB_EEEEEEEvNS4_8identityESZ_S19_vS1A_EENS_8epilogue10collective6detail29Sm90TmaWarpSpecializedAdapterINS1D_15DefaultEpilogueIaSJ_SJ_NS1C_6thread17LinearCombinationIaLi1EiiLNS1H_9ScaleType4KindE0ELNS_15FloatRoundStyleE2EaEENS1_15EpilogueDefaultEEEEEvvEEEEvNT_6ParamsE,@"STO_CUDA_ENTRY STV_DEFAULT"
_ZN7cutlass13device_kernelINS_4gemm6kernel13GemmUniversalIN4cute5tupleIJiiiiEEENS1_10collective13CollectiveMmaINS1_34MainloopSm90TmaGmmaWarpSpecializedILi12ENS5_IJNS4_1CILi1EEESB_SB_EEENS1_35KernelTmaWarpSpecializedCooperativeEEENS5_IJNSA_ILi192EEENSA_ILi384EEENSA_ILi32EEEEEEaNS5_IJlSB_lEEEaSJ_NS4_8TiledMMAINS4_8MMA_AtomIJNS4_4SM904GMMA27MMA_64x192x32_S32S8S8_SS_TNEEEENS4_6LayoutINS5_IJNSA_ILi2EEESB_SB_EEENS5_IJSB_NSA_ILi0EEEST_EEEEENS5_IJNS4_10UnderscoreESW_SW_EEEEENS4_13SM90_TMA_LOADENS4_14ComposedLayoutINS4_7SwizzleILi1ELi4ELi3EEENS4_18smem_ptr_flag_bitsILi8EEENSQ_INS5_IJNSA_ILi8EEESH_EEENS5_IJSH_SB_EEEEEEEvNS4_8identityESZ_S19_vS1A_EENS_8epilogue10collective6detail29Sm90TmaWarpSpecializedAdapterINS1D_15DefaultEpilogueIaSJ_SJ_NS1C_6thread17LinearCombinationIaLi1EiiLNS1H_9ScaleType4KindE0ELNS_15FloatRoundStyleE2EaEENS1_15EpilogueDefaultEEEEEvvEEEEvNT_6ParamsE:
[----:B------:R-:W0:Y:S02]  /*0000*/  LDC R1, c[0x0][0x28] ;  /* 0x00000a00ff017b82 */ /* 0x000e240000000800 */
[----:B0-----:R-:W-:Y:S01]  /*0010*/  VIADD R1, R1, 0xfffffa40 ;  /* 0xfffffa4001017836 */ /* 0x001fe20000000000 */
[----:B------:R-:W0:Y:S01]  /*0020*/  S2R R3, SR_TID.X ;  /* 0x0000000000037919 */ /* 0x000e220000002100 */
[----:B------:R-:W-:Y:S01]  /*0030*/  ELECT P0, URZ, PT ;  /* 0x00000000003f782f */ /* 0x000fe20003800000 */
[----:B------:R-:W-:Y:S01]  /*0040*/  BSSY B0, `(.L_x_0) ;  /* 0x000000f000007945 */ /* 0x000fe20003800000 */
[--C-:B0-----:R-:W-:Y:S02]  /*0050*/  SHF.R.U32.HI R0, RZ, 0x5, R3.reuse ;  /* 0x00000005ff007819 */ /* 0x101fe40000011603 */
[----:B------:R-:W-:-:S03]  /*0060*/  SHF.R.U32.HI R3, RZ, 0x7, R3 ;  /* 0x00000007ff037819 */ /* 0x000fc60000011603 */
[----:B------:R-:W0:Y:S04]  /*0070*/  SHFL.IDX PT, R2, R0, RZ, 0x1f ;  /* 0x00001fff00027589 */ /* 0x000e2800000e0000 */
[----:B------:R1:W2:Y:S01]  /*0080*/  SHFL.IDX PT, R5, R3, RZ, 0x1f ;  /* 0x00001fff03057589 */ /* 0x0002a200000e0000 */
[----:B0-----:R-:W-:-:S13]  /*0090*/  ISETP.NE.OR P0, PT, R2, RZ, !P0 ;  /* 0x000000ff0200720c */ /* 0x001fda0004705670 */
[----:B-12---:R-:W-:Y:S05]  /*00a0*/  @P0 BRA `(.L_x_1) ;  /* 0x0000000000200947 */ /* 0x006fea0003800000 */
[----:B------:R-:W-:Y:S02]  /*00b0*/  ULDC.64 UR4, c[0x0][0x198] ;  /* 0x0000660000047ab9 */ /* 0x000fe40000000a00 */
[----:B------:R-:W-:Y:S02]  /*00c0*/  UIADD3 UR6, UP0, UR4, 0xf0, URZ ;  /* 0x000000f004067890 */ /* 0x000fe4000ff1e03f */
[----:B------:R-:W-:Y:S02]  /*00d0*/  UIADD3 UR4, UP1, UR4, 0x1f0, URZ ;  /* 0x000001f004047890 */ /* 0x000fe4000ff3e03f */
[----:B------:R-:W-:Y:S02]  /*00e0*/  UIADD3.X UR7, URZ, UR5, URZ, UP0, !UPT ;  /* 0x000000053f077290 */ /* 0x000fe400087fe43f */
[----:B------:R-:W-:-:S07]  /*00f0*/  UIADD3.X UR5, URZ, UR5, URZ, UP1, !UPT ;  /* 0x000000053f057290 */ /* 0x000fce0008ffe43f */
[----:B------:R0:W-:Y:S02]  /*0100*/  UTMACCTL.PF [UR6] ;  /* 0x00000000060079b9 */ /* 0x0001e40008040000 */
[----:B------:R0:W-:Y:S02]  /*0110*/  UTMACCTL.PF [UR4] ;  /* 0x00000000040079b9 */ /* 0x0001e40008040000 */
[----:B0-----:R-:W-:Y:S01]  /*0120*/  NOP ;  /* 0x0000000000007918 */ /* 0x001fe20000000000 */
.L_x_1:
[----:B------:R-:W-:Y:S05]  /*0130*/  BSYNC B0 ;  /* 0x0000000000007941 */ /* 0x000fea0003800000 */
.L_x_0:
[----:B------:R-:W0:Y:S02]  /*0140*/  SHFL.IDX PT, R3, R0, RZ, 0x1f ;  /* 0x00001fff00037589 */ /* 0x000e2400000e0000 */
[----:B0-----:R-:W-:-:S13]  /*0150*/  ISETP.NE.AND P0, PT, R3, RZ, PT ;  /* 0x000000ff0300720c */ /* 0x001fda0003f05270 */
[----:B------:R-:W-:Y:S05]  /*0160*/  @P0 BRA `(.L_x_2) ;  /* 0x0000000000a40947 */ /* 0x000fea0003800000 */
[----:B------:R-:W-:Y:S01]  /*0170*/  ELECT P0, URZ, PT ;  /* 0x00000000003f782f */ /* 0x000fe20003800000 */
[----:B------:R-:W-:-:S12]  /*0180*/  BSSY B0, `(.L_x_2) ;  /* 0x0000027000007945 */ /* 0x000fd80003800000 */
[----:B------:R-:W-:Y:S05]  /*0190*/  @!P0 BRA `(.L_x_3) ;  /* 0x0000000000948947 */ /* 0x000fea0003800000 */
[----:B------:R-:W0:Y:S01]  /*01a0*/  S2UR UR8, SR_CgaCtaId ;  /* 0x00000000000879c3 */ /* 0x000e220000008800 */
[----:B------:R-:W-:Y:S01]  /*01b0*/  UMOV UR4, 0x400 ;  /* 0x0000040000047882 */ /* 0x000fe20000000000 */
[----:B------:R-:W-:Y:S01]  /*01c0*/  UMOV UR5, 0x1 ;  /* 0x0000000100057882 */ /* 0x000fe20000000000 */
[----:B------:R-:W-:Y:S02]  /*01d0*/  UMOV UR6, 0x100 ;  /* 0x0000010000067882 */ /* 0x000fe40000000000 */
[----:B------:R-:W-:-:S04]  /*01e0*/  UIADD3 UR6, -UR6, 0x100000, URZ ;  /* 0x0010000006067890 */ /* 0x000fc8000fffe13f */
[----:B------:R-:W-:Y:S02]  /*01f0*/  USHF.L.U32 UR7, UR6, 0xb, URZ ;  /* 0x0000000b06077899 */ /* 0x000fe4000800063f */
[----:B------:R-:W-:Y:S02]  /*0200*/  USHF.L.U32 UR6, UR6, 0x1, URZ ;  /* 0x0000000106067899 */ /* 0x000fe4000800063f */
[----:B0-----:R-:W-:Y:S02]  /*0210*/  ULEA UR8, UR8, UR4, 0x18 ;  /* 0x0000000408087291 */ /* 0x001fe4000f8ec03f */
[----:B------:R-:W-:-:S04]  /*0220*/  UIADD3 UR4, -UR5, 0x100000, URZ ;  /* 0x0010000005047890 */ /* 0x000fc8000fffe13f */
[----:B------:R-:W-:Y:S02]  /*0230*/  USHF.L.U32 UR5, UR4, 0xb, URZ ;  /* 0x0000000b04057899 */ /* 0x000fe4000800063f */
[----:B------:R-:W-:Y:S01]  /*0240*/  USHF.L.U32 UR4, UR4, 0x1, URZ ;  /* 0x0000000104047899 */ /* 0x000fe2000800063f */
[----:B------:R-:W0:Y:S11]  /*0250*/  FENCE.VIEW.ASYNC.S ;  /* 0x00000000000073c6 */ /* 0x000e360000000000 */
[----:B0-----:R0:W1:Y:S01]  /*0260*/  SYNCS.EXCH.64 URZ, [UR8], UR4 ;  /* 0x00000004083f75b2 */ /* 0x0010620008000100 */
[----:B------:R0:W2:Y:S01]  /*0270*/  SYNCS.EXCH.64 URZ, [UR8+0x60], UR6 ;  /* 0x00006006083f75b2 */ /* 0x0000a20008000100 */
[----:B------:R0:W3:Y:S01]  /*0280*/  SYNCS.EXCH.64 URZ, [UR8+0x8], UR4 ;  /* 0x00000804083f75b2 */ /* 0x0000e20008000100 */
[----:B------:R0:W4:Y:S01]  /*0290*/  SYNCS.EXCH.64 URZ, [UR8+0x68], UR6 ;  /* 0x00006806083f75b2 */ /* 0x0001220008000100 */
[----:B------:R0:W0:Y:S01]  /*02a0*/  SYNCS.EXCH.64 URZ, [UR8+0x10], UR4 ;  /* 0x00001004083f75b2 */ /* 0x0000220008000100 */
        /* <DEDUP_REMOVED lines=19> */
[----:B-1----:R-:W-:Y:S01]  /*03e0*/  NOP ;  /* 0x0000000000007918 */ /* 0x002fe20000000000 */
.L_x_3:
[----:B0-----:R-:W-:Y:S05]  /*03f0*/  BSYNC B0 ;  /* 0x0000000000007941 */ /* 0x001fea0003800000 */
.L_x_2:
[----:B------:R-:W0:Y:S01]  /*0400*/  SHFL.IDX PT, R0, R0, RZ, 0x1f ;  /* 0x00001fff00007589 */ /* 0x000e2200000e0000 */
[----:B------:R-:W1:Y:S01]  /*0410*/  LDC R3, c[0x0][0x65c] ;  /* 0x00019700ff037b82 */ /* 0x000e620000000800 */
[----:B------:R-:W-:Y:S02]  /*0420*/  ELECT P0, URZ, PT ;  /* 0x00000000003f782f */ /* 0x000fe40003800000 */
[C---:B------:R-:W-:Y:S01]  /*0430*/  ISETP.NE.AND P2, PT, R5.reuse, RZ, PT ;  /* 0x000000ff0500720c */ /* 0x040fe20003f45270 */
[----:B------:R-:W5:Y:S01]  /*0440*/  S2R R6, SR_CTAID.Y ;  /* 0x0000000000067919 */ /* 0x000f620000002600 */
[----:B------:R-:W-:Y:S01]  /*0450*/  UMOV UR4, 0x20 ;  /* 0x0000002000047882 */ /* 0x000fe20000000000 */
[----:B------:R-:W-:Y:S01]  /*0460*/  VIADD R7, R5, 0xffffffff ;  /* 0xffffffff05077836 */ /* 0x000fe20000000000 */
[----:B------:R-:W-:Y:S01]  /*0470*/  NOP ;  /* 0x0000000000007918 */ /* 0x000fe20000000000 */
[----:B------:R-:W2:Y:S01]  /*0480*/  S2R R4, SR_CTAID.X ;  /* 0x0000000000047919 */ /* 0x000ea20000002500 */
[----:B------:R-:W-:-:S02]  /*0490*/  NOP ;  /* 0x0000000000007918 */ /* 0x000fc40000000000 */
[----:B------:R-:W-:Y:S02]  /*04a0*/  ISETP.GE.U32.AND P1, PT, R7, 0x2, PT ;  /* 0x000000020700780c */ /* 0x000fe40003f26070 */
[----:B0-----:R-:W-:Y:S02]  /*04b0*/  ISETP.NE.OR P0, PT, R0, RZ, !P0 ;  /* 0x000000ff0000720c */ /* 0x001fe40004705670 */
[----:B-1----:R-:W-:Y:S02]  /*04c0*/  ISETP.NE.AND P3, PT, R3, 0x1, PT ;  /* 0x000000010300780c */ /* 0x002fe40003f65270 */
[----:B------:R-:W-:-:S04]  /*04d0*/  SHF.R.S32.HI R3, RZ, 0x1f, R2 ;  /* 0x0000001fff037819 */ /* 0x000fc80000011402 */
[----:B------:R-:W-:-:S04]  /*04e0*/  LEA.HI R3, R3, R2, RZ, 0x2 ;  /* 0x0000000203037211 */ /* 0x000fc800078f10ff */
[----:B------:R-:W-:Y:S01]  /*04f0*/  LOP3.LUT R3, R3, 0xfffffffc, RZ, 0xc0, !PT ;  /* 0xfffffffc03037812 */ /* 0x000fe200078ec0ff */
[----:B------:R-:W-:Y:S01]  /*0500*/  VOTEU.ALL UP0, P0 ;  /* 0x00000000003f7886 */ /* 0x000fe20000000000 */
[----:B------:R-:W-:Y:S01]  /*0510*/  VOTEU.ALL UP1, P0 ;  /* 0x00000000003f7886 */ /* 0x000fe20000020000 */
[----:B------:R-:W2:Y:S01]  /*0520*/  @P3 LDC R9, c[0x0][0x10] ;  /* 0x00000400ff093b82 */ /* 0x000ea20000000800 */
[----:B------:R-:W-:Y:S02]  /*0530*/  @P3 IMAD.MOV.U32 R13, RZ, RZ, RZ ;  /* 0x000000ffff0d3224 */ /* 0x000fe400078e00ff */
[----:B------:R-:W-:Y:S01]  /*0540*/  IMAD.IADD R0, R2, 0x1, -R3 ;  /* 0x0000000102007824 */ /* 0x000fe200078e0a03 */
[----:B------:R-:W-:Y:S01]  /*0550*/  @!UP0 UMOV UR6, 0x400 ;  /* 0x0000040000068882 */ /* 0x000fe20000000000 */
[----:B------:R-:W-:-:S04]  /*0560*/  @!UP0 UIADD3 UR4, -UR4, 0x100000, URZ ;  /* 0x0010000004048890 */ /* 0x000fc8000fffe13f */
[----:B------:R-:W-:Y:S02]  /*0570*/  @!UP0 USHF.L.U32 UR5, UR4, 0xb, URZ ;  /* 0x0000000b04058899 */ /* 0x000fe4000800063f */
[----:B------:R-:W-:Y:S01]  /*0580*/  @!UP0 USHF.L.U32 UR4, UR4, 0x1, URZ ;  /* 0x0000000104048899 */ /* 0x000fe2000800063f */
[----:B-----5:R-:W-:Y:S01]  /*0590*/  @P3 IMAD.MOV.U32 R2, RZ, RZ, R6 ;  /* 0x000000ffff023224 */ /* 0x020fe200078e0006 */
[----:B------:R-:W0:Y:S01]  /*05a0*/  @!UP0 S2UR UR7, SR_CgaCtaId ;  /* 0x00000000000789c3 */ /* 0x000e220000008800 */
[----:B------:R-:W-:-:S07]  /*05b0*/  @P3 IMAD.MOV.U32 R3, RZ, RZ, RZ ;  /* 0x000000ffff033224 */ /* 0x000fce00078e00ff */
[----:B------:R-:W1:Y:S01]  /*05c0*/  @!P3 LDC R11, c[0x0][0xc] ;  /* 0x00000300ff0bbb82 */ /* 0x000e620000000800 */
[----:B--2---:R-:W-:-:S04]  /*05d0*/  @P3 IMAD.WIDE.U32 R8, R4, R9, R2 ;  /* 0x0000000904083225 */ /* 0x004fc800078e0002 */
[----:B------:R-:W-:Y:S02]  /*05e0*/  @P3 IMAD.MOV.U32 R12, RZ, RZ, R8 ;  /* 0x000000ffff0c3224 */ /* 0x000fe400078e0008 */
[----:B------:R-:W-:Y:S01]  /*05f0*/  @P3 IMAD.IADD R18, R9, 0x1, R13 ;  /* 0x0000000109123824 */ /* 0x000fe200078e020d */
[----:B0-----:R-:W-:Y:S01]  /*0600*/  @!UP0 ULEA UR6, UR7, UR6, 0x18 ;  /* 0x0000000607068291 */ /* 0x001fe2000f8ec03f */
[----:B------:R-:W-:Y:S01]  /*0610*/  VOTEU.ALL UP0, P0 ;  /* 0x00000000003f7886 */ /* 0x000fe20000000000 */
[----:B------:R-:W-:-:S04]  /*0620*/  ISETP.NE.AND P0, PT, R0, 0x3, PT ;  /* 0x000000030000780c */ /* 0x000fc80003f05270 */
[----:B------:R-:W-:-:S04]  /*0630*/  ISETP.EQ.OR P0, PT, R0, RZ, !P0 ;  /* 0x000000ff0000720c */ /* 0x000fc80004702670 */
[----:B------:R-:W-:Y:S01]  /*0640*/  ISETP.EQ.AND P0, PT, R5, RZ, P0 ;  /* 0x000000ff0500720c */ /* 0x000fe20000702270 */
[----:B------:R-:W-:Y:S01]  /*0650*/  IMAD.MOV.U32 R5, RZ, RZ, RZ ;  /* 0x000000ffff057224 */ /* 0x000fe200078e00ff */
[----:B------:R-:W0:Y:S02]  /*0660*/  FENCE.VIEW.ASYNC.S ;  /* 0x00000000000073c6 */ /* 0x000e240000000000 */
[----:B0-----:R0:W3:Y:S01]  /*0670*/  @!UP0 SYNCS.EXCH.64 URZ, [UR6+0xd0], UR4 ;  /* 0x0000d004063f85b2 */ /* 0x0010e20008000100 */
[----:B------:R-:W-:Y:S01]  /*0680*/  SEL R19, RZ, 0x1, !P0 ;  /* 0x00000001ff137807 */ /* 0x000fe20004000000 */
[----:B-1----:R-:W-:-:S03]  /*0690*/  @!P3 IMAD.WIDE.U32 R2, R11, R6, R4 ;  /* 0x000000060b02b225 */ /* 0x002fc600078e0004 */
[----:B------:R-:W-:Y:S01]  /*06a0*/  SEL R19, R19, 0x2, P1 ;  /* 0x0000000213137807 */ /* 0x000fe20000800000 */
[----:B------:R-:W-:Y:S02]  /*06b0*/  @!P3 IMAD.MOV.U32 R12, RZ, RZ, R2 ;  /* 0x000000ffff0cb224 */ /* 0x000fe400078e0002 */
[----:B------:R-:W-:-:S03]  /*06c0*/  @!P3 IMAD.MOV.U32 R18, RZ, RZ, R3 ;  /* 0x000000ffff12b224 */ /* 0x000fc600078e0003 */
[----:B------:R0:W-:Y:S04]  /*06d0*/  STL [R1+0x304], R12 ;  /* 0x0003040c01007387 */ /* 0x0001e80000100800 */
[----:B------:R0:W-:Y:S01]  /*06e0*/  STL [R1+0x300], R18 ;  /* 0x0003001201007387 */ /* 0x0001e20000100800 */
[----:B------:R0:W3:Y:S01]  /*06f0*/  @!UP1 SYNCS.EXCH.64 URZ, [UR6+0xd8], UR4 ;  /* 0x0000d804063f95b2 */ /* 0x0000e20008000100 */
[----:B------:R-:W-:Y:S01]  /*0700*/  NOP ;  /* 0x0000000000007918 */ /* 0x000fe20000000000 */
[----:B---34-:R-:W-:Y:S06]  /*0710*/  BAR.SYNC.DEFER_BLOCKING 0x0 ;  /* 0x0000000000007b1d */ /* 0x018fec0000010000 */
[----:B------:R-:W-:Y:S05]  /*0720*/  @!P2 BRA `(.L_x_4) ;  /* 0x0000017c0000a947 */ /* 0x000fea0003800000 */
[----:B------:R-:W-:-:S13]  /*0730*/  ISETP.GT.U32.AND P0, PT, R7, 0x1, PT ;  /* 0x000000010700780c */ /* 0x000fda0003f04070 */
[----:B0-----:R-:W-:Y:S05]  /*0740*/  @P0 EXIT ;  /* 0x000000000000094d */ /* 0x001fea0003800000 */
[----:B------:R-:W-:Y:S01]  /*0750*/  IMAD.MOV.U32 R2, RZ, RZ, -0x1 ;  /* 0xffffffffff027424 */ /* 0x000fe200078e00ff */
[----:B------:R-:W-:Y:S01]  /*0760*/  ULDC.64 UR4, c[0x0][0x650] ;  /* 0x0001940000047ab9 */ /* 0x000fe20000000a00 */
[----:B------:R-:W-:Y:S01]  /*0770*/  PRMT R0, RZ, 0x7610, R0 ;  /* 0x00007610ff007816 */ /* 0x000fe20000000000 */
[----:B------:R-:W-:Y:S01]  /*0780*/  IMAD.MOV.U32 R23, RZ, RZ, -0x1 ;  /* 0xffffffffff177424 */ /* 0x000fe200078e00ff */
[----:B------:R-:W-:Y:S01]  /*0790*/  ISETP.GE.U32.AND P0, PT, R12, UR4, PT ;  /* 0x000000040c007c0c */ /* 0x000fe2000bf06070 */
[----:B------:R0:W-:Y:S01]  /*07a0*/  STL [R1+0x308], R2 ;  /* 0x0003080201007387 */ /* 0x0001e20000100800 */
[----:B------:R-:W-:Y:S02]  /*07b0*/  IMAD.MOV.U32 R22, RZ, RZ, -0x1 ;  /* 0xffffffffff167424 */ /* 0x000fe400078e00ff */
[----:B------:R-:W-:-:S13]  /*07c0*/  ISETP.GE.U32.AND.EX P0, PT, R18, UR5, PT, P0 ;  /* 0x0000000512007c0c */ /* 0x000fda000bf06100 */
[----:B0-----:R-:W-:Y:S05]  /*07d0*/  @P0 BRA `(.L_x_5) ;  /* 0x0000000400640947 */ /* 0x001fea0003800000 */
[----:B------:R-:W0:Y:S01]  /*07e0*/  LDC.64 R14, c[0x0][0x628] ;  /* 0x00018a00ff0e7b82 */ /* 0x000e220000000a00 */
[----:B------:R-:W-:Y:S02]  /*07f0*/  IMAD.MOV.U32 R2, RZ, RZ, R12 ;  /* 0x000000ffff027224 */ /* 0x000fe400078e000c */
[----:B------:R-:W-:-:S05]  /*0800*/  IMAD.MOV.U32 R3, RZ, RZ, R18 ;  /* 0x000000ffff037224 */ /* 0x000fca00078e0012 */
[----:B------:R-:W1:Y:S08]  /*0810*/  LDC R0, c[0x0][0x630] ;  /* 0x00018c00ff007b82 */ /* 0x000e700000000800 */
[----:B------:R-:W2:Y:S01]  /*0820*/  LDC.64 R16, c[0x0][0x620] ;  /* 0x00018800ff107b82 */ /* 0x000ea20000000a00 */
[----:B0-----:R-:W-:-:S04]  /*0830*/  ISETP.NE.U32.AND P0, PT, R14, RZ, PT ;  /* 0x000000ff0e00720c */ /* 0x001fc80003f05070 */
[----:B------:R-:W-:-:S13]  /*0840*/  ISETP.NE.AND.EX P0, PT, R15, RZ, PT, P0 ;  /* 0x000000ff0f00720c */ /* 0x000fda0003f05300 */
[----:B-12---:R-:W-:Y:S05]  /*0850*/  @!P0 BRA `(.L_x_6) ;  /* 0x0000000000288947 */ /* 0x006fea0003800000 */
[----:B------:R-:W0:Y:S02]  /*0860*/  LDC R7, c[0x0][0x634] ;  /* 0x00018d00ff077b82 */ /* 0x000e240000000800 */
[----:B0-----:R-:W-:-:S05]  /*0870*/  IADD3 R7, P0, R12, R7, RZ ;  /* 0x000000070c077210 */ /* 0x001fca0007f1e0ff */
[----:B------:R-:W-:-:S04]  /*0880*/  IMAD.X R13, RZ, RZ, R18, P0 ;  /* 0x000000ffff0d7224 */ /* 0x000fc800000e0612 */
[----:B------:R-:W-:-:S04]  /*0890*/  IMAD.WIDE.U32 R2, R13, R14, RZ ;  /* 0x0000000e0d027225 */ /* 0x000fc800078e00ff */
[----:B------:R-:W-:-:S04]  /*08a0*/  IMAD.WIDE.U32 R8, P0, R7, R15, R2 ;  /* 0x0000000f07087225 */ /* 0x000fc80007800002 */
[----:B------:R-:W-:-:S04]  /*08b0*/  IMAD.WIDE.U32 R2, R7, R14, RZ ;  /* 0x0000000e07027225 */ /* 0x000fc800078e00ff */
[----:B------:R-:W-:Y:S01]  /*08c0*/  IMAD.X R11, RZ, RZ, RZ, P0 ;  /* 0x000000ffff0b7224 */ /* 0x000fe200000e06ff */
[----:B------:R-:W-:Y:S01]  /*08d0*/  IADD3 RZ, P0, R3, R8, RZ ;  /* 0x0000000803ff7210 */ /* 0x000fe20007f1e0ff */
[----:B------:R-:W-:-:S04]  /*08e0*/  IMAD.MOV.U32 R10, RZ, RZ, R9 ;  /* 0x000000ffff0a7224 */ /* 0x000fc800078e0009 */
[----:B------:R-:W-:-:S08]  /*08f0*/  IMAD.WIDE.U32.X R2, R13, R15, R10, P0 ;  /* 0x0000000f0d027225 */ /* 0x000fd000000e040a */
.L_x_6:
[-CC-:B------:R-:W-:Y:S01]  /*0900*/  SHF.R.U64 R22, R2, R0.reuse, R3.reuse ;  /* 0x0000000002167219 */ /* 0x180fe20000001203 */
[----:B------:R-:W0:Y:S01]  /*0910*/  LDC.64 R20, c[0x0][0x640] ;  /* 0x00019000ff147b82 */ /* 0x000e220000000a00 */
[----:B------:R-:W-:Y:S01]  /*0920*/  SHF.R.U32.HI R2, RZ, R0, R3 ;  /* 0x00000000ff027219 */ /* 0x000fe20000011603 */
[----:B------:R-:W-:Y:S01]  /*0930*/  ULDC UR4, c[0x0][0x150] ;  /* 0x0000540000047ab9 */ /* 0x000fe20000000800 */
[----:B------:R-:W-:Y:S01]  /*0940*/  I2FP.F32.U32 R0, R4 ;  /* 0x0000000400007245 */ /* 0x000fe20000201000 */
[----:B------:R-:W-:Y:S01]  /*0950*/  IMAD.MOV.U32 R3, RZ, RZ, R18 ;  /* 0x000000ffff037224 */ /* 0x000fe200078e0012 */
[----:B------:R-:W-:-:S03]  /*0960*/  IADD3 R7, P0, RZ, -R22, RZ ;  /* 0x80000016ff077210 */ /* 0x000fc60007f1e0ff */
[----:B------:R-:W1:Y:S01]  /*0970*/  LDC R10, c[0x0][0x618] ;  /* 0x00018600ff0a7b82 */ /* 0x000e620000000800 */
[----:B------:R-:W-:Y:S01]  /*0980*/  FMUL R0, R0, UR4 ;  /* 0x0000000400007c20 */ /* 0x000fe20008400000 */
[----:B------:R-:W-:Y:S01]  /*0990*/  IMAD.X R9, RZ, RZ, ~R2, P0 ;  /* 0x000000ffff097224 */ /* 0x000fe200000e0e02 */
[----:B------:R-:W-:Y:S01]  /*09a0*/  ULDC UR4, c[0x0][0x154] ;  /* 0x0000550000047ab9 */ /* 0x000fe20000000800 */
[----:B------:R-:W-:Y:S02]  /*09b0*/  IMAD.MOV.U32 R2, RZ, RZ, R12 ;  /* 0x000000ffff027224 */ /* 0x000fe400078e000c */
[-C--:B------:R-:W-:Y:S01]  /*09c0*/  IMAD R8, R9, R16.reuse, RZ ;  /* 0x0000001009087224 */ /* 0x080fe200078e02ff */
[----:B------:R-:W2:Y:S01]  /*09d0*/  F2I.U32.TRUNC.NTZ R0, R0 ;  /* 0x0000000000007305 */ /* 0x000ea2000020f000 */
[----:B------:R-:W3:Y:S01]  /*09e0*/  LDC R5, c[0x0][0x144] ;  /* 0x00005100ff057b82 */ /* 0x000ee20000000800 */
[----:B------:R-:W-:-:S04]  /*09f0*/  IMAD.WIDE.U32 R2, R7, R16, R2 ;  /* 0x0000001007027225 */ /* 0x000fc800078e0002 */
[----:B------:R-:W-:Y:S02]  /*0a00*/  IMAD R7, R7, R17, R8 ;  /* 0x0000001107077224 */ /* 0x000fe400078e0208 */
[----:B------:R-:W-:Y:S01]  /*0a10*/  IMAD.MOV.U32 R8, RZ, RZ, 0x1 ;  /* 0x00000001ff087424 */ /* 0x000fe200078e00ff */
[----:B------:R-:W4:Y:S01]  /*0a20*/  LDC R14, c[0x0][0x608] ;  /* 0x00018200ff0e7b82 */ /* 0x000f220000000800 */
[----:B------:R-:W-:Y:S01]  /*0a30*/  IMAD.IADD R7, R3, 0x1, R7 ;  /* 0x0000000103077824 */ /* 0x000fe200078e0207 */
[----:B0-----:R-:W-:Y:S01]  /*0a40*/  ISETP.NE.U32.AND P0, PT, R20, RZ, PT ;  /* 0x000000ff1400720c */ /* 0x001fe20003f05070 */
[----:B--2---:R-:W-:-:S03]  /*0a50*/  IMAD.MOV R3, RZ, RZ, -R0 ;  /* 0x000000ffff037224 */ /* 0x004fc600078e0a00 */
[----:B------:R-:W-:Y:S02]  /*0a60*/  ISETP.NE.AND.EX P0, PT, R21, RZ, PT, P0 ;  /* 0x000000ff1500720c */ /* 0x000fe40003f05300 */
[----:B------:R-:W0:Y:S01]  /*0a70*/  LDC R9, c[0x0][0x658] ;  /* 0x00019600ff097b82 */ /* 0x000e220000000800 */
[--C-:B-1----:R-:W-:Y:S02]  /*0a80*/  SHF.R.U64 R12, R2, R10, R7.reuse ;  /* 0x0000000a020c7219 */ /* 0x102fe40000001207 */
[----:B------:R-:W-:Y:S02]  /*0a90*/  I2FP.F32.U32 R2, R6 ;  /* 0x0000000600027245 */ /* 0x000fe40000201000 */
[----:B------:R-:W-:-:S03]  /*0aa0*/  SHF.R.U32.HI R7, RZ, R10, R7 ;  /* 0x0000000aff077219 */ /* 0x000fc60000011607 */
[----:B------:R-:W1:Y:S01]  /*0ab0*/  LDC R13, c[0x0][0x148] ;  /* 0x00005200ff0d7b82 */ /* 0x000e620000000800 */
[----:B---3--:R-:W-:Y:S02]  /*0ac0*/  IMAD R0, R5, R3, R4 ;  /* 0x0000000305007224 */ /* 0x008fe400078e0204 */
[----:B------:R-:W-:Y:S01]  /*0ad0*/  FMUL R3, R2, UR4 ;  /* 0x0000000402037c20 */ /* 0x000fe20008400000 */
[----:B------:R-:W-:-:S03]  /*0ae0*/  IMAD.MOV.U32 R2, RZ, RZ, -0x1 ;  /* 0xffffffffff027424 */ /* 0x000fc600078e00ff */
[----:B------:R2:W3:Y:S01]  /*0af0*/  F2I.U32.TRUNC.NTZ R11, R3 ;  /* 0x00000003000b7305 */ /* 0x0004e2000020f000 */
[----:B------:R-:W1:Y:S01]  /*0b00*/  LDC R17, c[0x0][0x600] ;  /* 0x00018000ff117b82 */ /* 0x000e620000000800 */
[-CC-:B----4-:R-:W-:Y:S02]  /*0b10*/  SHF.R.U64 R25, R12, R14.reuse, R7.reuse ;  /* 0x0000000e0c197219 */ /* 0x190fe40000001207 */
[----:B------:R-:W-:-:S05]  /*0b20*/  SHF.R.U32.HI R4, RZ, R14, R7 ;  /* 0x0000000eff047219 */ /* 0x000fca0000011607 */
[----:B------:R-:W4:Y:S01]  /*0b30*/  LDC R16, c[0x0][0x648] ;  /* 0x00019200ff107b82 */ /* 0x000f220000000800 */
[-CC-:B0-----:R-:W-:Y:S02]  /*0b40*/  SHF.R.U64 R14, R25, R9.reuse, R4.reuse ;  /* 0x00000009190e7219 */ /* 0x181fe40000001204 */
[-C--:B------:R-:W-:Y:S02]  /*0b50*/  SHF.L.U32 R2, R2, R9.reuse, RZ ;  /* 0x0000000902027219 */ /* 0x080fe400000006ff */
[-C--:B------:R-:W-:Y:S02]  /*0b60*/  SHF.R.U32.HI R4, RZ, R9.reuse, R4 ;  /* 0x00000009ff047219 */ /* 0x080fe40000011604 */
[----:B------:R-:W-:Y:S01]  /*0b70*/  LOP3.LUT R10, RZ, R2, RZ, 0x33, !PT ;  /* 0x00000002ff0a7212 */ /* 0x000fe200078e33ff */
[----:B------:R-:W0:Y:S01]  /*0b80*/  LDC R23, c[0x0][0x638] ;  /* 0x00018e00ff177b82 */ /* 0x000e220000000800 */
[----:B------:R-:W-:Y:S01]  /*0b90*/  SHF.L.U32 R7, R8, R9, RZ ;  /* 0x0000000908077219 */ /* 0x000fe200000006ff */
[----:B------:R-:W-:-:S02]  /*0ba0*/  IMAD.MOV.U32 R2, RZ, RZ, R14 ;  /* 0x000000ffff027224 */ /* 0x000fc400078e000e */
[----:B--2---:R-:W-:-:S04]  /*0bb0*/  IMAD.MOV.U32 R3, RZ, RZ, R4 ;  /* 0x000000ffff037224 */ /* 0x004fc800078e0004 */
[----:B------:R-:W2:Y:S01]  /*0bc0*/  LDC R18, c[0x0][0x610] ;  /* 0x00018400ff127b82 */ /* 0x000ea20000000800 */
[----:B---3--:R-:W-:Y:S05]  /*0bd0*/  @!P0 BRA `(.L_x_7) ;  /* 0x0000000000288947 */ /* 0x008fea0003800000 */
[----:B------:R-:W3:Y:S02]  /*0be0*/  LDC R9, c[0x0][0x64c] ;  /* 0x00019300ff097b82 */ /* 0x000ee40000000800 */
[----:B---3--:R-:W-:-:S05]  /*0bf0*/  IADD3 R9, P0, R14, R9, RZ ;  /* 0x000000090e097210 */ /* 0x008fca0007f1e0ff */
        /* <DEDUP_REMOVED lines=8> */
.L_x_7:
[----:B----4-:R-:W-:Y:S01]  /*0c80*/  SHF.R.U64 R2, R2, R16, R3 ;  /* 0x0000001002027219 */ /* 0x010fe20000001203 */
[----:B-1----:R-:W-:Y:S01]  /*0c90*/  VIADD R3, R17, 0xffffffff ;  /* 0xffffffff11037836 */ /* 0x002fe20000000000 */
[----:B------:R-:W-:Y:S01]  /*0ca0*/  LOP3.LUT R10, R25, R10, RZ, 0xc0, !PT ;  /* 0x0000000a190a7212 */ /* 0x000fe200078ec0ff */
[----:B------:R-:W-:Y:S02]  /*0cb0*/  IMAD.MOV R11, RZ, RZ, -R11 ;  /* 0x000000ffff0b7224 */ /* 0x000fe400078e0a0b */
[----:B------:R-:W-:Y:S01]  /*0cc0*/  IMAD.MOV R4, RZ, RZ, -R2 ;  /* 0x000000ffff047224 */ /* 0x000fe200078e0a02 */
[----:B------:R-:W-:Y:S01]  /*0cd0*/  LOP3.LUT R3, R12, R3, RZ, 0xc0, !PT ;  /* 0x000000030c037212 */ /* 0x000fe200078ec0ff */
[----:B------:R-:W-:Y:S02]  /*0ce0*/  IMAD R7, R7, R2, R10 ;  /* 0x0000000207077224 */ /* 0x000fe400078e020a */
[----:B------:R-:W-:Y:S02]  /*0cf0*/  @P3 IMAD R0, R13, R11, R6 ;  /* 0x0000000b0d003224 */ /* 0x000fe400078e0206 */
[----:B0-----:R-:W-:-:S02]  /*0d00*/  IMAD R2, R4, R23, R14 ;  /* 0x0000001704027224 */ /* 0x001fc400078e020e */
[----:B--2---:R-:W-:Y:S02]  /*0d10*/  IMAD R23, R7, R18, R0 ;  /* 0x0000001207177224 */ /* 0x004fe400078e0200 */
[----:B------:R-:W-:Y:S02]  /*0d20*/  IMAD R2, R2, R17, R3 ;  /* 0x0000001102027224 */ /* 0x000fe400078e0203 */
[----:B------:R-:W-:-:S03]  /*0d30*/  IMAD.MOV.U32 R0, RZ, RZ, 0x1 ;  /* 0x00000001ff007424 */ /* 0x000fc600078e00ff */
[----:B------:R-:W-:Y:S02]  /*0d40*/  SEL R3, R2, R23, !P3 ;  /* 0x0000001702037207 */ /* 0x000fe40005800000 */
[----:B------:R-:W-:-:S03]  /*0d50*/  SEL R23, R23, R2, !P3 ;  /* 0x0000000217177207 */ /* 0x000fc60005800000 */
[----:B------:R0:W-:Y:S04]  /*0d60*/  STL [R1+0x308], R3 ;  /* 0x0003080301007387 */ /* 0x0001e80000100800 */
.L_x_5:
[----:B------:R-:W-:-:S08]  /*0d70*/  NOP ;  /* 0x0000000000007918 */ /* 0x000fd00000000000 */
[----:B------:R-:W1:Y:S02]  /*0d80*/  USETMAXREG.TRY_ALLOC.CTAPOOL UP0, 0xf0 ;  /* 0x000000f0000079c8 */ /* 0x000e640008000600 */
[----:B-1----:R-:W-:-:S13]  /*0d90*/  PLOP3.LUT P0, PT, PT, PT, UP0, 0x80, 0x0 ;  /* 0x000000000000781c */ /* 0x002fda0003f0f008 */
[----:B------:R-:W-:Y:S05]  /*0da0*/  @!P0 BRA `(.L_x_5) ;  /* 0xfffffffc00f08947 */ /* 0x000fea000383ffff */
[----:B------:R-:W-:Y:S01]  /*0db0*/  ULDC.64 UR4, c[0x0][0x598] ;  /* 0x0001660000047ab9 */ /* 0x000fe20000000a00 */
[----:B------:R-:W-:Y:S01]  /*0dc0*/  ULDC.64 UR36, c[0x0][0x208] ;  /* 0x0000820000247ab9 */ /* 0x000fe20000000a00 */
[----:B------:R-:W-:-:S04]  /*0dd0*/  ISETP.NE.U32.AND P0, PT, RZ, UR4, PT ;  /* 0x00000004ff007c0c */ /* 0x000fc8000bf05070 */
[----:B------:R-:W-:-:S13]  /*0de0*/  ISETP.NE.AND.EX P0, PT, RZ, UR5, PT, P0 ;  /* 0x00000005ff007c0c */ /* 0x000fda000bf05300 */
[----:B------:R-:W-:Y:S05]  /*0df0*/  @!P0 BRA `(.L_x_8) ;  /* 0x00000000001c8947 */ /* 0x000fea0003800000 */
[----:B0-----:R-:W0:Y:S02]  /*0e00*/  LDC.64 R2, c[0x0][0x598] ;  /* 0x00016600ff027b82 */ /* 0x001e240000000a00 */
[----:B0-----:R-:W2:Y:S02]  /*0e10*/  LDG.E.64 R2, desc[UR36][R2.64] ;  /* 0x0000002402027981 */ /* 0x001ea4000c1e1b00 */
[----:B--2---:R-:W-:-:S04]  /*0e20*/  ISETP.NE.U32.AND P0, PT, R2, RZ, PT ;  /* 0x000000ff0200720c */ /* 0x004fc80003f05070 */
[----:B------:R-:W-:-:S13]  /*0e30*/  ISETP.NE.AND.EX P0, PT, R3, RZ, PT, P0 ;  /* 0x000000ff0300720c */ /* 0x000fda0003f05300 */
[----:B------:R-:W-:Y:S05]  /*0e40*/  @!P0 BRA `(.L_x_8) ;  /* 0x0000000000088947 */ /* 0x000fea0003800000 */
[----:B------:R0:W5:Y:S01]  /*0e50*/  LD.E R17, desc[UR36][R2.64] ;  /* 0x0000002402117980 */ /* 0x000162000c101900 */
[----:B------:R-:W-:Y:S05]  /*0e60*/  BRA `(.L_x_9) ;  /* 0x0000000000247947 */ /* 0x000fea0003800000 */
.L_x_8:
[----:B------:R-:W-:Y:S02]  /*0e70*/  ULDC.64 UR4, c[0x0][0x588] ;  /* 0x0001620000047ab9 */ /* 0x000fe40000000a00 */
[----:B------:R-:W-:-:S04]  /*0e80*/  ISETP.NE.U32.AND P0, PT, RZ, UR4, PT ;  /* 0x00000004ff007c0c */ /* 0x000fc8000bf05070 */
[----:B------:R-:W-:-:S13]  /*0e90*/  ISETP.NE.AND.EX P0, PT, RZ, UR5, PT, P0 ;  /* 0x00000005ff007c0c */ /* 0x000fda000bf05300 */
[----:B------:R-:W-:Y:S05]  /*0ea0*/  @!P0 BRA `(.L_x_10) ;  /* 0x00000000000c8947 */ /* 0x000fea0003800000 */
[----:B0-----:R-:W0:Y:S02]  /*0eb0*/  LDC.64 R2, c[0x0][0x588] ;  /* 0x00016200ff027b82 */ /* 0x001e240000000a00 */
[----:B0-----:R1:W5:Y:S01]  /*0ec0*/  LDG.E R17, desc[UR36][R2.64] ;  /* 0x0000002402117981 */ /* 0x001362000c1e1900 */
[----:B------:R-:W-:Y:S05]  /*0ed0*/  BRA `(.L_x_9) ;  /* 0x0000000000087947 */ /* 0x000fea0003800000 */
.L_x_10:
[----:B------:R-:W-:Y:S02]  /*0ee0*/  ULDC UR4, c[0x0][0x580] ;  /* 0x0001600000047ab9 */ /* 0x000fe40000000800 */
[----:B------:R-:W-:-:S07]  /*0ef0*/  IMAD.U32 R17, RZ, RZ, UR4 ;  /* 0x00000004ff117e24 */ /* 0x000fce000f8e00ff */
.L_x_9:
[----:B------:R-:W-:Y:S02]  /*0f00*/  ULDC.64 UR4, c[0x0][0x5a0] ;  /* 0x0001680000047ab9 */ /* 0x000fe40000000a00 */
[----:B------:R-:W-:-:S04]  /*0f10*/  ISETP.NE.U32.AND P0, PT, RZ, UR4, PT ;  /* 0x00000004ff007c0c */ /* 0x000fc8000bf05070 */
[----:B------:R-:W-:-:S13]  /*0f20*/  ISETP.NE.AND.EX P0, PT, RZ, UR5, PT, P0 ;  /* 0x00000005ff007c0c */ /* 0x000fda000bf05300 */
[----:B------:R-:W-:Y:S05]  /*0f30*/  @!P0 BRA `(.L_x_11) ;  /* 0x00000000001c8947 */ /* 0x000fea0003800000 */
[----:B01----:R-:W0:Y:S02]  /*0f40*/  LDC.64 R2, c[0x0][0x5a0] ;  /* 0x00016800ff027b82 */ /* 0x003e240000000a00 */
[----:B0-----:R-:W2:Y:S02]  /*0f50*/  LDG.E.64 R2, desc[UR36][R2.64] ;  /* 0x0000002402027981 */ /* 0x001ea4000c1e1b00 */
[----:B--2---:R-:W-:-:S04]  /*0f60*/  ISETP.NE.U32.AND P0, PT, R2, RZ, PT ;  /* 0x000000ff0200720c */ /* 0x004fc80003f05070 */
[----:B------:R-:W-:-:S13]  /*0f70*/  ISETP.NE.AND.EX P0, PT, R3, RZ, PT, P0 ;  /* 0x000000ff0300720c */ /* 0x000fda0003f05300 */
[----:B------:R-:W-:Y:S05]  /*0f80*/  @!P0 BRA `(.L_x_11) ;  /* 0x0000000000088947 */ /* 0x000fea0003800000 */
[----:B------:R0:W5:Y:S01]  /*0f90*/  LD.E R18, desc[UR36][R2.64] ;  /* 0x0000002402127980 */ /* 0x000162000c101900 */
[----:B------:R-:W-:Y:S05]  /*0fa0*/  BRA `(.L_x_12) ;  /* 0x0000000000247947 */ /* 0x000fea0003800000 */
.L_x_11:
[----:B------:R-:W-:Y:S02]  /*0fb0*/  ULDC.64 UR4, c[0x0][0x590] ;  /* 0x0001640000047ab9 */ /* 0x000fe40000000a00 */
[----:B------:R-:W-:-:S04]  /*0fc0*/  ISETP.NE.U32.AND P0, PT, RZ, UR4, PT ;  /* 0x00000004ff007c0c */ /* 0x000fc8000bf05070 */
[----:B------:R-:W-:-:S13]  /*0fd0*/  ISETP.NE.AND.EX P0, PT, RZ, UR5, PT, P0 ;  /* 0x00000005ff007c0c */ /* 0x000fda000bf05300 */
[----:B------:R-:W-:Y:S05]  /*0fe0*/  @!P0 BRA `(.L_x_13) ;  /* 0x00000000000c8947 */ /* 0x000fea0003800000 */
[----:B01----:R-:W0:Y:S02]  /*0ff0*/  LDC.64 R2, c[0x0][0x590] ;  /* 0x00016400ff027b82 */ /* 0x003e240000000a00 */
[----:B0-----:R1:W5:Y:S01]  /*1000*/  LDG.E R18, desc[UR36][R2.64] ;  /* 0x0000002402127981 */ /* 0x001362000c1e1900 */
[----:B------:R-:W-:Y:S05]  /*1010*/  BRA `(.L_x_12) ;  /* 0x0000000000087947 */ /* 0x000fea0003800000 */
.L_x_13:
[----:B------:R-:W-:Y:S02]  /*1020*/  ULDC UR4, c[0x0][0x584] ;  /* 0x0001610000047ab9 */ /* 0x000fe40000000800 */
[----:B------:R-:W-:-:S07]  /*1030*/  IMAD.U32 R18, RZ, RZ, UR4 ;  /* 0x00000004ff127e24 */ /* 0x000fce000f8e00ff */
.L_x_12:
[----:B------:R-:W-:-:S13]  /*1040*/  LOP3.LUT P0, RZ, R0, 0xff, RZ, 0xc0, !PT ;  /* 0x000000ff00ff7812 */ /* 0x000fda000780c0ff */
[----:B------:R-:W-:Y:S05]  /*1050*/  @!P0 EXIT ;  /* 0x000000000000894d */ /* 0x000fea0003800000 */
[----:B------:R-:W-:Y:S01]  /*1060*/  ULDC UR4, c[0x0][0x28c] ;  /* 0x0000a30000047ab9 */ /* 0x000fe20000000800 */
[----:B------:R-:W-:Y:S01]  /*1070*/  UMOV UR38, URZ ;  /* 0x0000003f00267c82 */ /* 0x000fe20008000000 */
[----:B------:R-:W-:Y:S01]  /*1080*/  UIADD3 UR4, UR4, 0x1f, URZ ;  /* 0x0000001f04047890 */ /* 0x000fe2000fffe03f */
[----:B------:R-:W-:-:S03]  /*1090*/  UMOV UR39, URZ ;  /* 0x0000003f00277c82 */ /* 0x000fc60008000000 */
[----:B------:R-:W-:-:S04]  /*10a0*/  USHF.R.S32.HI UR5, URZ, 0x1f, UR4 ;  /* 0x0000001f3f057899 */ /* 0x000fc80008011404 */
[----:B------:R-:W-:-:S04]  /*10b0*/  ULEA.HI UR5, UR5, UR4, URZ, 0x5 ;  /* 0x0000000405057291 */ /* 0x000fc8000f8f283f */
[----:B------:R-:W-:-:S12]  /*10c0*/  USHF.R.S32.HI UR40, URZ, 0x5, UR5 ;  /* 0x000000053f287899 */ /* 0x000fd80008011405 */
.L_x_803:
[----:B--2---:R-:W2:Y:S01]  /*10d0*/  S2R R0, SR_TID.X ;  /* 0x0000000000007919 */ /* 0x004ea20000002100 */
[----:B------:R-:W3:Y:S01]  /*10e0*/  S2UR UR7, SR_CgaCtaId ;  /* 0x00000000000779c3 */ /* 0x000ee20000008800 */
[----:B------:R-:W-:Y:S02]  /*10f0*/  UMOV UR6, 0x400 ;  /* 0x0000040000067882 */ /* 0x000fe40000000000 */
[----:B---3--:R-:W-:Y:S01]  /*1100*/  ULEA UR6, UR7, UR6, 0x18 ;  /* 0x0000000607067291 */ /* 0x008fe2000f8ec03f */
[----:B--2---:R-:W-:-:S04]  /*1110*/  LOP3.LUT R0, R0, 0x80, RZ, 0xc0, !PT ;  /* 0x0000008000007812 */ /* 0x004fc800078ec0ff */
[----:B------:R-:W-:-:S06]  /*1120*/  SHF.R.U32.HI R0, RZ, 0x7, R0 ;  /* 0x00000007ff007819 */ /* 0x000fcc0000011600 */
[----:B------:R-:W2:Y:S02]  /*1130*/  SHFL.IDX PT, R0, R0, RZ, 0x1f ;  /* 0x00001fff00007589 */ /* 0x000ea400000e0000 */
[----:B--2---:R-:W-:-:S13]  /*1140*/  R2UR UR4, R0 ;  /* 0x00000000000472ca */ /* 0x004fda00000e0000 */
[----:B------:R-:W-:-:S04]  /*1150*/  ULEA.HI UR5, UR4, UR4, URZ, 0x1 ;  /* 0x0000000404057291 */ /* 0x000fc8000f8f083f */
[----:B------:R-:W-:-:S04]  /*1160*/  ULOP3.LUT UR5, UR5, 0x1ffffe, URZ, 0xc0, !UPT ;  /* 0x001ffffe05057892 */ /* 0x000fc8000f8ec03f */
[----:B------:R-:W-:-:S03]  /*1170*/  UIADD3 UR5, UR4, -UR5, URZ ;  /* 0x8000000504057290 */ /* 0x000fc6000fffe03f */
[----:B------:R-:W-:Y:S01]  /*1180*/  ULDC UR4, c[0x0][0x28c] ;  /* 0x0000a30000047ab9 */ /* 0x000fe20000000800 */
[----:B------:R-:W-:Y:S01]  /*1190*/  ULEA UR5, UR5, UR6, 0xb ;  /* 0x0000000605057291 */ /* 0x000fe2000f8e583f */
[----:B------:R-:W-:-:S03]  /*11a0*/  ISETP.LT.AND P0, PT, RZ, UR4, PT ;  /* 0x00000004ff007c0c */ /* 0x000fc6000bf01270 */
[----:B------:R-:W-:-:S04]  /*11b0*/  UIADD3 UR5, UR5, 0x180, URZ ;  /* 0x0000018005057890 */ /* 0x000fc8000fffe03f */
[----:B------:R-:W-:-:S04]  /*11c0*/  USHF.R.U32.HI UR5, URZ, 0x4, UR5 ;  /* 0x000000043f057899 */ /* 0x000fc80008011605 */
[----:B------:R-:W-:-:S04]  /*11d0*/  ULOP3.LUT UR5, UR5, 0x3fff, URZ, 0xc0, !UPT ;  /* 0x00003fff05057892 */ /* 0x000fc8000f8ec03f */
[----:B------:R-:W-:Y:S01]  /*11e0*/  ULOP3.LUT UR41, UR5, 0x10000, URZ, 0xfc, !UPT ;  /* 0x0001000005297892 */ /* 0x000fe2000f8efc3f */
[----:B-1--45:R-:W-:Y:S11]  /*11f0*/  @P0 BRA `(.L_x_14) ;  /* 0x0000000000400947 */ /* 0x032ff60003800000 */
[----:B------:R-:W-:Y:S01]  /*1200*/  MOV R0, 0x0 ;  /* 0x0000000000007802 */ /* 0x000fe20000000f00 */
[----:B------:R-:W-:Y:S01]  /*1210*/  ULDC.64 UR4, c[0x4][0x68] ;  /* 0x01001a0000047ab9 */ /* 0x000fe20000000a00 */
[----:B------:R-:W-:Y:S01]  /*1220*/  ULDC.64 UR6, c[0x4][0x8] ;  /* 0x0100020000067ab9 */ /* 0x000fe20000000a00 */
[----:B------:R-:W-:Y:S01]  /*1230*/  IMAD.U32 R4, RZ, RZ, UR4 ;  /* 0x00000004ff047e24 */ /* 0x000fe2000f8e00ff */
[----:B01----:R0:W1:Y:S01]  /*1240*/  LDC.64 R2, c[0x4][R0] ;  /* 0x0100000000027b82 */ /* 0x0030620000000a00 */
[----:B------:R-:W-:Y:S01]  /*1250*/  IMAD.U32 R5, RZ, RZ, UR5 ;  /* 0x00000005ff057e24 */ /* 0x000fe2000f8e00ff */
[----:B------:R-:W-:Y:S01]  /*1260*/  ULDC.64 UR4, c[0x4][0x70] ;  /* 0x01001c0000047ab9 */ /* 0x000fe20000000a00 */
[----:B------:R-:W-:Y:S02]  /*1270*/  IMAD.U32 R10, RZ, RZ, UR6 ;  /* 0x00000006ff0a7e24 */ /* 0x000fe4000f8e00ff */
[----:B------:R-:W-:Y:S02]  /*1280*/  IMAD.U32 R6, RZ, RZ, UR4 ;  /* 0x00000004ff067e24 */ /* 0x000fe4000f8e00ff */
[----:B------:R-:W-:-:S02]  /*1290*/  IMAD.U32 R7, RZ, RZ, UR5 ;  /* 0x00000005ff077e24 */ /* 0x000fc4000f8e00ff */
[----:B------:R-:W-:Y:S02]  /*12a0*/  IMAD.U32 R11, RZ, RZ, UR7 ;  /* 0x00000007ff0b7e24 */ /* 0x000fe4000f8e00ff */
[----:B------:R-:W-:Y:S02]  /*12b0*/  IMAD.MOV.U32 R8, RZ, RZ, 0x1e1 ;  /* 0x000001e1ff087424 */ /* 0x000fe400078e00ff */
[----:B------:R-:W-:Y:S02]  /*12c0*/  IMAD.MOV.U32 R12, RZ, RZ, 0x1 ;  /* 0x00000001ff0c7424 */ /* 0x000fe400078e00ff */
[----:B0-----:R-:W-:-:S07]  /*12d0*/  IMAD.MOV.U32 R13, RZ, RZ, RZ ;  /* 0x000000ffff0d7224 */ /* 0x001fce00078e00ff */
[----:B------:R-:W-:-:S07]  /*12e0*/  LEPC R20, `(.L_x_14) ;  /* 0x000000001014794e */ /* 0x000fce0000000000 */
[----:B-1---5:R-:W-:Y:S05]  /*12f0*/  CALL.ABS.NOINC R2 ;  /* 0x0000000002007343 */ /* 0x022fea0003c00000 */
.L_x_14:
[----:B------:R-:W-:-:S04]  /*1300*/  LOP3.LUT R0, R19, 0x1, RZ, 0xfc, !PT ;  /* 0x0000000113007812 */ /* 0x000fc800078efcff */
[----:B------:R-:W-:-:S13]  /*1310*/  ISETP.NE.AND P0, PT, R0, 0x3, PT ;  /* 0x000000030000780c */ /* 0x000fda0003f05270 */
[----:B------:R-:W-:Y:S05]  /*1320*/  @!P0 BRA `(.L_x_15) ;  /* 0x0000000000048947 */ /* 0x000fea0003800000 */
[----:B------:R-:W-:Y:S01]  /*1330*/  BPT.TRAP 0x1 ;  /* 0x000000040000795c */ /* 0x000fe20000300000 */
.L_x_15:
[----:B------:R-:W2:Y:S01]  /*1340*/  S2UR UR5, SR_CgaCtaId ;  /* 0x00000000000579c3 */ /* 0x000ea20000008800 */
[----:B------:R-:W-:Y:S01]  /*1350*/  UMOV UR4, 0x400 ;  /* 0x0000040000047882 */ /* 0x000fe20000000000 */
[----:B01----:R-:W-:Y:S02]  /*1360*/  IMAD.U32 R2, RZ, RZ, UR38 ;  /* 0x00000026ff027e24 */ /* 0x003fe4000f8e00ff */
[----:B------:R-:W-:-:S03]  /*1370*/  IMAD.U32 R3, RZ, RZ, UR39 ;  /* 0x00000027ff037e24 */ /* 0x000fc6000f8e00ff */
[----:B------:R-:W-:Y:S01]  /*1380*/  SHF.L.U32 R2, R2, 0x1f, RZ ;  /* 0x0000001f02027819 */ /* 0x000fe200000006ff */
[----:B--2---:R-:W-:-:S06]  /*1390*/  ULEA UR4, UR5, UR4, 0x18 ;  /* 0x0000000405047291 */ /* 0x004fcc000f8ec03f */
[----:B------:R-:W-:-:S04]  /*13a0*/  IMAD.U32 R0, RZ, RZ, UR4 ;  /* 0x00000004ff007e24 */ /* 0x000fc8000f8e00ff */
[----:B------:R-:W-:-:S04]  /*13b0*/  IMAD R3, R3, 0x8, R0 ;  /* 0x0000000803037824 */ /* 0x000fc800078e0200 */
[----:B------:R0:W1:Y:S01]  /*13c0*/  SYNCS.PHASECHK.TRANS64.TRYWAIT P1, [R3+URZ], R2 ;  /* 0x00000002030075a7 */ /* 0x000062000802017f */
[----:B------:R-:W-:Y:S05]  /*13d0*/  @!P0 BRA `(.L_x_16) ;  /* 0x0000000000048947 */ /* 0x000fea0003800000 */
[----:B------:R-:W-:Y:S01]  /*13e0*/  BPT.TRAP 0x1 ;  /* 0x000000040000795c */ /* 0x000fe20000300000 */
.L_x_16:
[----:B-1----:R-:W-:Y:S05]  /*13f0*/  @P1 BRA `(.L_x_17) ;  /* 0x0000000000081947 */ /* 0x002fea0003800000 */
[----:B------:R-:W1:Y:S02]  /*1400*/  SYNCS.PHASECHK.TRANS64.TRYWAIT P1, [R3+URZ], R2 ;  /* 0x00000002030075a7 */ /* 0x000e64000802017f */
[----:B-1----:R-:W-:Y:S05]  /*1410*/  @!P1 BRA `(.L_x_18) ;  /* 0x0000018800a49947 */ /* 0x002fea0003800000 */
.L_x_17:
[----:B------:R-:W-:-:S04]  /*1420*/  UISETP.LT.AND UP0, UPT, UR40, 0x1, UPT ;  /* 0x000000012800788c */ /* 0x000fc8000bf01270 */
[----:B------:R-:W-:-:S06]  /*1430*/  USEL UR4, UR40, 0x1, UP0 ;  /* 0x0000000128047887 */ /* 0x000fcc0008000000 */
[----:B------:R-:W-:Y:S01]  /*1440*/  IMAD.U32 R4, RZ, RZ, UR4 ;  /* 0x00000004ff047e24 */ /* 0x000fe2000f8e00ff */
[----:B------:R-:W-:Y:S05]  /*1450*/  WARPSYNC.ALL ;  /* 0x0000000000007948 */ /* 0x000fea0003800000 */
[----:B------:R-:W-:-:S04]  /*1460*/  IADD3 R4, -R4, UR40, RZ ;  /* 0x0000002804047c10 */ /* 0x000fc8000fffe1ff */
[----:B------:R-:W-:Y:S02]  /*1470*/  ISETP.GE.AND P1, PT, R4, 0x1, PT ;  /* 0x000000010400780c */ /* 0x000fe40003f26270 */
[----:B------:R-:W-:Y:S01]  /*1480*/  R2UR UR4, R0 ;  /* 0x00000000000472ca */ /* 0x000fe200000e0000 */
[----:B------:R-:W-:Y:S01]  /*1490*/  WARPGROUP.ARRIVE ;  /* 0x00000000000079c5 */ /* 0x000fe20000000000 */
[----:B------:R-:W-:Y:S01]  /*14a0*/  UMOV UR5, 0xc0000010 ;  /* 0xc000001000057882 */ /* 0x000fe20000000000 */
[----:B------:R-:W-:Y:S01]  /*14b0*/  UMOV UR7, 0xc0000010 ;  /* 0xc000001000077882 */ /* 0x000fe20000000000 */
[----:B------:R-:W-:Y:S01]  /*14c0*/  UMOV UR9, UR5 ;  /* 0x0000000500097c82 */ /* 0x000fe20008000000 */
[----:B------:R-:W-:-:S08]  /*14d0*/  UMOV UR11, 0xc0000010 ;  /* 0xc0000010000b7882 */ /* 0x000fd00000000000 */
[----:B------:R-:W-:-:S04]  /*14e0*/  UIADD3 UR4, UR4, 0x12180, URZ ;  /* 0x0001218004047890 */ /* 0x000fc8000fffe03f */
[----:B------:R-:W-:-:S04]  /*14f0*/  USHF.R.U32.HI UR4, URZ, 0x4, UR4 ;  /* 0x000000043f047899 */ /* 0x000fc80008011604 */
[----:B------:R-:W-:-:S04]  /*1500*/  ULOP3.LUT UR4, UR4, 0x3fff, URZ, 0xc0, !UPT ;  /* 0x00003fff04047892 */ /* 0x000fc8000f8ec03f */
[----:B------:R-:W-:Y:S02]  /*1510*/  ULOP3.LUT UR13, UR4, 0x10000, URZ, 0xfc, !UPT ;  /* 0x00010000040d7892 */ /* 0x000fe4000f8efc3f */
[----:B------:R-:W-:Y:S02]  /*1520*/  UIMAD UR4, UR39, 0x180, UR41 ;  /* 0x00000180270478a4 */ /* 0x000fe4000f8e0229 */
[----:B------:R-:W-:-:S04]  /*1530*/  UIMAD UR6, UR39, 0x300, UR13 ;  /* 0x00000300270678a4 */ /* 0x000fc8000f8e020d */
[----:B------:R-:W-:Y:S01]  /*1540*/  UIADD3 UR10, UR6, 0x180, URZ ;  /* 0x00000180060a7890 */ /* 0x000fe2000fffe03f */
[----:B------:R-:W-:-:S04]  /*1550*/  UMOV UR8, UR4 ;  /* 0x0000000400087c82 */ /* 0x000fc80008000000 */
[----:B------:R-:W-:Y:S03]  /*1560*/  IGMMA.64x192x32.S8.S8 R24, gdesc[UR4], RZ, !UPT, gsb0 ;  /* 0x04e00000041879f1 */ /* 0x000fe6000c0410ff */
[----:B------:R-:W-:Y:S02]  /*1570*/  WARPGROUP.DEPBAR.LE gsb0, 0x0 ;  /* 0x00008000000079c5 */ /* 0x000fe40000010000 */
[----:B------:R-:W-:Y:S01]  /*1580*/  WARPGROUP.ARRIVE ;  /* 0x00000000000079c5 */ /* 0x000fe20000000000 */
[----:B------:R-:W-:Y:S04]  /*1590*/  STL.64 [R1+0x180], R24 ;  /* 0x0001801801007387 */ /* 0x000fe80000100a00 */
[----:B------:R-:W-:Y:S01]  /*15a0*/  STL.64 [R1+0x188], R26 ;  /* 0x0001881a01007387 */ /* 0x000fe20000100a00 */
[----:B------:R-:W-:Y:S01]  /*15b0*/  IGMMA.64x192x32.S8.S8 R120, gdesc[UR8], RZ, !UPT, gsb0 ;  /* 0x04e00000087879f1 */ /* 0x000fe2000c0410ff */
[----:B------:R-:W-:-:S02]  /*15c0*/  UIADD3 UR8, UR4, 0x100, URZ ;  /* 0x0000010004087890 */ /* 0x000fc4000fffe03f */
[----:B------:R-:W-:Y:S01]  /*15d0*/  STL.64 [R1+0x190], R28 ;  /* 0x0001901c01007387 */ /* 0x000fe20000100a00 */
[----:B------:R-:W-:Y:S02]  /*15e0*/  UMOV UR9, 0xc0000010 ;  /* 0xc000001000097882 */ /* 0x000fe40000000000 */
[----:B------:R-:W-:Y:S01]  /*15f0*/  UMOV UR5, UR9 ;  /* 0x0000000900057c82 */ /* 0x000fe20008000000 */
[----:B------:R-:W-:Y:S01]  /*1600*/  STL.64 [R1+0x198], R30 ;  /* 0x0001981e01007387 */ /* 0x000fe20000100a00 */
[----:B------:R-:W-:-:S03]  /*1610*/  UMOV UR4, UR8 ;  /* 0x0000000800047c82 */ /* 0x000fc60008000000 */
[----:B------:R-:W-:Y:S04]  /*1620*/  STL.64 [R1+0x1a0], R32 ;  /* 0x0001a02001007387 */ /* 0x000fe80000100a00 */
        /* <DEDUP_REMOVED lines=42> */
[----:B------:R2:W-:Y:S01]  /*18d0*/  STL.64 [R1+0x2f8], R118 ;  /* 0x0002f87601007387 */ /* 0x0005e20000100a00 */
[----:B------:R-:W-:-:S02]  /*18e0*/  WARPGROUP.DEPBAR.LE gsb0, 0x0 ;  /* 0x00008000000079c5 */ /* 0x000fc40000010000 */
[----:B--2---:R-:W-:Y:S01]  /*18f0*/  WARPGROUP.ARRIVE ;  /* 0x00000000000079c5 */ /* 0x004fe20000000000 */
[----:B------:R-:W-:Y:S04]  /*1900*/  STL.64 [R1+0x438], R214 ;  /* 0x000438d601007387 */ /* 0x000fe80000100a00 */
[----:B------:R-:W-:Y:S01]  /*1910*/  STL.64 [R1+0x430], R212 ;  /* 0x000430d401007387 */ /* 0x000fe20000100a00 */
[----:B------:R-:W-:Y:S03]  /*1920*/  IGMMA.64x192x32.S8.S8 R24, gdesc[UR8], RZ, !UPT, gsb0 ;  /* 0x04e00000081879f1 */ /* 0x000fe6000c0410ff */
        /* <DEDUP_REMOVED lines=37> */
[----:B--2---:R-:W-:-:S06]  /*1b80*/  WARPGROUP.ARRIVE ;  /* 0x00000000000079c5 */ /* 0x004fcc0000000000 */
[----:B------:R-:W-:Y:S03]  /*1b90*/  IGMMA.64x192x32.S8.S8 R140, gdesc[UR4], RZ, !UPT, gsb0 ;  /* 0x04e00000048c79f1 */ /* 0x000fe6000c0410ff */
[----:B------:R-:W-:Y:S02]  /*1ba0*/  WARPGROUP.DEPBAR.LE gsb0, 0x0 ;  /* 0x00008000000079c5 */ /* 0x000fe40000010000 */
[----:B------:R-:W-:Y:S04]  /*1bb0*/  STL.64 [R1], R140 ;  /* 0x0000008c01007387 */ /* 0x000fe80000100a00 */
        /* <DEDUP_REMOVED lines=36> */
[----:B------:R2:W-:Y:S04]  /*1e00*/  STL.64 [R1+0x128], R214 ;  /* 0x000128d601007387 */ /* 0x0005e80000100a00 */
        /* <DEDUP_REMOVED lines=10> */
[----:B--2---:R3:W5:Y:S04]  /*1eb0*/  LDL.LU.64 R214, [R1+0x438] ;  /* 0x0004380001d67983 */ /* 0x0047680000300a00 */
[----:B------:R3:W5:Y:S04]  /*1ec0*/  LDL.LU.64 R212, [R1+0x430] ;  /* 0x0004300001d47983 */ /* 0x0007680000300a00 */
        /* <DEDUP_REMOVED lines=35> */
[----:B------:R3:W5:Y:S01]  /*2100*/  LDL.LU.64 R140, [R1+0x310] ;  /* 0x00031000018c7983 */ /* 0x0007620000300a00 */
[----:B------:R-:W-:Y:S05]  /*2110*/  @!P1 BRA `(.L_x_19) ;  /* 0x0000001800b89947 */ /* 0x000fea0003800000 */
[----:B------:R-:W-:Y:S02]  /*2120*/  UIADD3 UR4, UR39, 0x1, URZ ;  /* 0x0000000127047890 */ /* 0x000fe4000fffe03f */
[----:B01----:R-:W-:Y:S02]  /*2130*/  IMAD.U32 R2, RZ, RZ, UR39 ;  /* 0x00000027ff027e24 */ /* 0x003fe4000f8e00ff */
[----:B------:R-:W-:-:S04]  /*2140*/  UISETP.NE.AND UP0, UPT, UR4, 0xc, UPT ;  /* 0x0000000c0400788c */ /* 0x000fc8000bf05270 */
[----:B------:R-:W-:Y:S02]  /*2150*/  USEL UR5, URZ, 0x1, UP0 ;  /* 0x000000013f057887 */ /* 0x000fe40008000000 */
[----:B------:R-:W-:Y:S02]  /*2160*/  USEL UR12, UR4, URZ, UP0 ;  /* 0x0000003f040c7287 */ /* 0x000fe40008000000 */
[----:B------:R-:W-:-:S06]  /*2170*/  ULOP3.LUT UR5, UR38, UR5, URZ, 0x3c, !UPT ;  /* 0x0000000526057292 */ /* 0x000fcc000f8e3c3f */
[----:B------:R-:W-:-:S07]  /*2180*/  IMAD.U32 R3, RZ, RZ, UR5 ;  /* 0x00000005ff037e24 */ /* 0x000fce000f8e00ff */
.L_x_26:
[----:B0-----:R-:W-:Y:S05]  /*2190*/  @!P0 BRA `(.L_x_20) ;  /* 0x0000000000048947 */ /* 0x001fea0003800000 */
[----:B------:R-:W-:Y:S01]  /*21a0*/  BPT.TRAP 0x1 ;  /* 0x000000040000795c */ /* 0x000fe20000300000 */
.L_x_20:
[----:B------:R-:W0:Y:S01]  /*21b0*/  S2UR UR5, SR_CgaCtaId ;  /* 0x00000000000579c3 */ /* 0x000e220000008800 */
[----:B------:R-:W-:Y:S01]  /*21c0*/  UMOV UR4, 0x400 ;  /* 0x0000040000047882 */ /* 0x000fe20000000000 */
[----:B------:R-:W-:Y:S01]  /*21d0*/  IMAD.U32 R5, RZ, RZ, UR12 ;  /* 0x0000000cff057e24 */ /* 0x000fe2000f8e00ff */
[----:B------:R-:W-:Y:S01]  /*21e0*/  SHF.L.U32 R6, R3, 0x1f, RZ ;  /* 0x0000001f03067819 */ /* 0x000fe200000006ff */
[----:B0-----:R-:W-:-:S06]  /*21f0*/  ULEA UR4, UR5, UR4, 0x18 ;  /* 0x0000000405047291 */ /* 0x001fcc000f8ec03f */
[----:B------:R-:W-:-:S04]  /*2200*/  IMAD.U32 R0, RZ, RZ, UR4 ;  /* 0x00000004ff007e24 */ /* 0x000fc8000f8e00ff */
[----:B------:R-:W-:-:S04]  /*2210*/  IMAD R5, R5, 0x8, R0 ;  /* 0x0000000805057824 */ /* 0x000fc800078e0200 */
[----:B------:R0:W1:Y:S01]  /*2220*/  SYNCS.PHASECHK.TRANS64.TRYWAIT P1, [R5+URZ], R6 ;  /* 0x00000006050075a7 */ /* 0x000062000802017f */
[----:B------:R-:W-:Y:S05]  /*2230*/  @!P0 BRA `(.L_x_21) ;  /* 0x0000000000048947 */ /* 0x000fea0003800000 */
[----:B------:R-:W-:Y:S01]  /*2240*/  BPT.TRAP 0x1 ;  /* 0x000000040000795c */ /* 0x000fe20000300000 */
.L_x_21:
[----:B-1----:R-:W-:Y:S05]  /*2250*/  @P1 BRA `(.L_x_22) ;  /* 0x0000000000081947 */ /* 0x002fea0003800000 */
[----:B------:R-:W1:Y:S02]  /*2260*/  SYNCS.PHASECHK.TRANS64.TRYWAIT P1, [R5+URZ], R6 ;  /* 0x00000006050075a7 */ /* 0x000e64000802017f */
[----:B-1----:R-:W-:Y:S05]  /*2270*/  @!P1 BRA `(.L_x_23) ;  /* 0x0000017c00209947 */ /* 0x002fea0003800000 */
.L_x_22:
        /* <DEDUP_REMOVED lines=48> */
[----:B--2---:R-:W2:Y:S04]  /*2580*/  LDL.LU.64 R24, [R1+0x180] ;  /* 0x0001800001187983 */ /* 0x004ea80000300a00 */
[----:B------:R-:W2:Y:S04]  /*2590*/  LDL.LU.64 R26, [R1+0x188] ;  /* 0x00018800011a7983 */ /* 0x000ea80000300a00 */
        /* <DEDUP_REMOVED lines=45> */
[----:B------:R-:W2:Y:S01]  /*2870*/  LDL.LU.64 R118, [R1+0x2f8] ;  /* 0x0002f80001767983 */ /* 0x000ea20000300a00 */
[----:B------:R-:W-:-:S02]  /*2880*/  UIMAD UR4, UR12, 0x180, UR41 ;  /* 0x000001800c0478a4 */ /* 0x000fc4000f8e0229 */
[----:B------:R-:W-:Y:S01]  /*2890*/  UIMAD UR6, UR12, 0x300, UR13 ;  /* 0x000003000c0678a4 */ /* 0x000fe2000f8e020d */
[----:B------:R-:W-:Y:S01]  /*28a0*/  UMOV UR5, 0xc0000010 ;  /* 0xc000001000057882 */ /* 0x000fe20000000000 */
[----:B------:R-:W-:Y:S02]  /*28b0*/  UMOV UR7, 0xc0000010 ;  /* 0xc000001000077882 */ /* 0x000fe40000000000 */
[----:B------:R-:W-:Y:S01]  /*28c0*/  UIADD3 UR10, UR6, 0x180, URZ ;  /* 0x00000180060a7890 */ /* 0x000fe2000fffe03f */
[----:B------:R-:W-:Y:S01]  /*28d0*/  UMOV UR8, UR4 ;  /* 0x0000000400087c82 */ /* 0x000fe20008000000 */
[----:B------:R-:W-:Y:S01]  /*28e0*/  UMOV UR9, UR5 ;  /* 0x0000000500097c82 */ /* 0x000fe20008000000 */
[----:B------:R-:W-:Y:S01]  /*28f0*/  UMOV UR11, 0xc0000010 ;  /* 0xc0000010000b7882 */ /* 0x000fe20000000000 */
[----:B--2---:R-:W-:-:S06]  /*2900*/  WARPGROUP.ARRIVE ;  /* 0x00000000000079c5 */ /* 0x004fcc0000000000 */
[----:B------:R-:W-:Y:S03]  /*2910*/  IGMMA.64x192x32.S8.S8 R24, gdesc[UR4], R24, gsb0 ;  /* 0x04e00000041879f1 */ /* 0x000fe60008041018 */
[----:B------:R-:W-:Y:S02]  /*2920*/  WARPGROUP.DEPBAR.LE gsb0, 0x0 ;  /* 0x00008000000079c5 */ /* 0x000fe40000010000 */
[----:B------:R-:W-:Y:S04]  /*2930*/  STL.64 [R1+0x180], R24 ;  /* 0x0001801801007387 */ /* 0x000fe80000100a00 */
[----:B------:R-:W-:Y:S04]  /*2940*/  STL.64 [R1+0x188], R26 ;  /* 0x0001881a01007387 */ /* 0x000fe80000100a00 */
[----:B------:R-:W-:Y:S04]  /*2950*/  STL.64 [R1+0x190], R28 ;  /* 0x0001901c01007387 */ /* 0x000fe80000100a00 */
[----:B------:R-:W-:Y:S04]  /*2960*/  STL.64 [R1+0x198], R30 ;  /* 0x0001981e01007387 */ /* 0x000fe80000100a00 */
[----:B------:R-:W-:Y:S04]  /*2970*/  STL.64 [R1+0x1a0], R32 ;  /* 0x0001a02001007387 */ /* 0x000fe80000100a00 */
[----:B------:R-:W-:Y:S04]  /*2980*/  STL.64 [R1+0x1a8], R34 ;  /* 0x0001a82201007387 */ /* 0x000fe80000100a00 */
[----:B------:R-:W-:Y:S04]  /*2990*/  STL.64 [R1+0x1b0], R36 ;  /* 0x0001b02401007387 */ /* 0x000fe80000100a00 */
[----:B------:R-:W-:Y:S01]  /*29a0*/  STL.64 [R1+0x1b8], R38 ;  /* 0x0001b82601007387 */ /* 0x000fe20000100a00 */
[----:B-----5:R-:W-:-:S03]  /*29b0*/  WARPGROUP.ARRIVE ;  /* 0x00000000000079c5 */ /* 0x020fc60000000000 */
[----:B------:R-:W-:Y:S03]  /*29c0*/  STL.64 [R1+0x1c0], R40 ;  /* 0x0001c02801007387 */ /* 0x000fe60000100a00 */
[----:B------:R-:W-:Y:S01]  /*29d0*/  IGMMA.64x192x32.S8.S8 R120, gdesc[UR8], R120, gsb0 ;  /* 0x04e00000087879f1 */ /* 0x000fe20008041078 */
        /* <DEDUP_REMOVED lines=87> */
[----:B------:R-:W-:-:S03]  /*2f50*/  WARPGROUP.DEPBAR.LE gsb0, 0x0 ;  /* 0x00008000000079c5 */ /* 0x000fc60000010000 */
        /* <DEDUP_REMOVED lines=38> */
[----:B----4-:R-:W4:Y:S04]  /*31c0*/  LDL.LU.64 R140, [R1] ;  /* 0x00000000018c7983 */ /* 0x010f280000300a00 */
[----:B------:R-:W4:Y:S04]  /*31d0*/  LDL.LU.64 R142, [R1+0x8] ;  /* 0x00000800018e7983 */ /* 0x000f280000300a00 */
        /* <DEDUP_REMOVED lines=36> */
[----:B---3--:R-:W4:Y:S04]  /*3420*/  LDL.LU.64 R216, [R1+0x130] ;  /* 0x0001300001d87983 */ /* 0x008f280000300a00 */
        /* <DEDUP_REMOVED lines=8> */
[----:B------:R-:W4:Y:S01]  /*34b0*/  LDL.LU.64 R234, [R1+0x178] ;  /* 0x0001780001ea7983 */ /* 0x000f220000300a00 */
[----:B------:R-:W-:Y:S01]  /*34c0*/  UIADD3 UR8, UR4, 0x100, URZ ;  /* 0x0000010004087890 */ /* 0x000fe2000fffe03f */
[----:B--2---:R-:W-:Y:S01]  /*34d0*/  WARPGROUP.ARRIVE ;  /* 0x00000000000079c5 */ /* 0x004fe20000000000 */
[----:B------:R-:W-:-:S02]  /*34e0*/  UMOV UR9, 0xc0000010 ;  /* 0xc000001000097882 */ /* 0x000fc40000000000 */
[----:B------:R-:W-:-:S03]  /*34f0*/  UMOV UR5, UR9 ;  /* 0x0000000900057c82 */ /* 0x000fc60008000000 */
[----:B------:R-:W-:Y:S02]  /*3500*/  UMOV UR4, UR8 ;  /* 0x0000000800047c82 */ /* 0x000fe40008000000 */
[----:B------:R-:W-:Y:S03]  /*3510*/  IGMMA.64x192x32.S8.S8 R24, gdesc[UR8], R24, gsb0 ;  /* 0x04e00000081879f1 */ /* 0x000fe60008041018 */
[----:B------:R-:W-:Y:S02]  /*3520*/  WARPGROUP.DEPBAR.LE gsb0, 0x0 ;  /* 0x00008000000079c5 */ /* 0x000fe40000010000 */
[----:B----4-:R-:W-:-:S06]  /*3530*/  WARPGROUP.ARRIVE ;  /* 0x00000000000079c5 */ /* 0x010fcc0000000000 */
[----:B------:R-:W-:Y:S03]  /*3540*/  IGMMA.64x192x32.S8.S8 R140, gdesc[UR4], R140, gsb0 ;  /* 0x04e00000048c79f1 */ /* 0x000fe6000804108c */
        /* <DEDUP_REMOVED lines=88> */
[----:B------:R-:W-:Y:S01]  /*3ad0*/  BPT.TRAP 0x1 ;  /* 0x000000040000795c */ /* 0x000fe20000300000 */
.L_x_24:
[----:B01----:R-:W-:Y:S01]  /*3ae0*/  IMAD R5, R2, 0x8, R0 ;  /* 0x0000000802057824 */ /* 0x003fe200078e0200 */
[----:B------:R-:W-:-:S03]  /*3af0*/  ISETP.GT.U32.AND P1, PT, R19, 0x1, PT ;  /* 0x000000011300780c */ /* 0x000fc60003f24070 */
[----:B------:R-:W-:-:S05]  /*3b00*/  VIADD R5, R5, 0x60 ;  /* 0x0000006005057836 */ /* 0x000fca0000000000 */
[----:B------:R-:W-:-:S04]  /*3b10*/  PRMT R5, RZ, 0x654, R5 ;  /* 0x00000654ff057816 */ /* 0x000fc80000000005 */
[----:B------:R0:W-:Y:S01]  /*3b20*/  SYNCS.ARRIVE.TRANS64.RED.A1T0 RZ, [R5+URZ], RZ ;  /* 0x000000ff05ff79a7 */ /* 0x0001e2000810043f */
[----:B------:R-:W-:Y:S05]  /*3b30*/  @P1 BRA `(.L_x_25) ;  /* 0x0000000000041947 */ /* 0x000fea0003800000 */
[----:B------:R-:W-:Y:S01]  /*3b40*/  BPT.TRAP 0x1 ;  /* 0x000000040000795c */ /* 0x000fe20000300000 */
.L_x_25:
[----:B------:R-:W-:Y:S01]  /*3b50*/  UIADD3 UR12, UR12, 0x1, URZ ;  /* 0x000000010c0c7890 */ /* 0x000fe2000fffe03f */
[----:B------:R-:W-:Y:S01]  /*3b60*/  ISETP.GT.AND P2, PT, R4, 0x1, PT ;  /* 0x000000010400780c */ /* 0x000fe20003f44270 */
[----:B------:R-:W-:Y:S02]  /*3b70*/  VIADD R2, R2, 0x1 ;  /* 0x0000000102027836 */ /* 0x000fe40000000000 */
[----:B------:R-:W-:Y:S01]  /*3b80*/  UISETP.NE.AND UP0, UPT, UR12, 0xc, UPT ;  /* 0x0000000c0c00788c */ /* 0x000fe2000bf05270 */
[----:B------:R-:W-:Y:S02]  /*3b90*/  VIADD R4, R4, 0xffffffff ;  /* 0xffffffff04047836 */ /* 0x000fe40000000000 */
[C---:B------:R-:W-:Y:S01]  /*3ba0*/  ISETP.NE.AND P1, PT, R2.reuse, 0xc, PT ;  /* 0x0000000c0200780c */ /* 0x040fe20003f25270 */
[----:B------:R-:W-:Y:S02]  /*3bb0*/  USEL UR4, URZ, 0x1, UP0 ;  /* 0x000000013f047887 */ /* 0x000fe40008000000 */
[----:B------:R-:W-:Y:S01]  /*3bc0*/  USEL UR12, UR12, URZ, UP0 ;  /* 0x0000003f0c0c7287 */ /* 0x000fe20008000000 */
[----:B------:R-:W-:-:S03]  /*3bd0*/  SEL R2, R2, RZ, P1 ;  /* 0x000000ff02027207 */ /* 0x000fc60000800000 */
[----:B------:R-:W-:Y:S01]  /*3be0*/  LOP3.LUT R3, R3, UR4, RZ, 0x3c, !PT ;  /* 0x0000000403037c12 */ /* 0x000fe2000f8e3cff */
[----:B------:R-:W-:Y:S07]  /*3bf0*/  @P2 BRA `(.L_x_26) ;  /* 0xffffffe400642947 */ /* 0x000fee000383ffff */
.L_x_19:
[----:B01----:R-:W0:Y:S02]  /*3c00*/  LDC R2, c[0x0][0x28c] ;  /* 0x0000a300ff027b82 */ /* 0x003e240000000800 */
[----:B0-----:R-:W-:-:S13]  /*3c10*/  ISETP.GE.AND P1, PT, R2, 0x1, PT ;  /* 0x000000010200780c */ /* 0x001fda0003f26270 */
[----:B------:R-:W-:Y:S05]  /*3c20*/  @!P1 BRA `(.L_x_27) ;  /* 0x0000000000409947 */ /* 0x000fea0003800000 */
[----:B------:R-:W-:Y:S05]  /*3c30*/  @!P0 BRA `(.L_x_28) ;  /* 0x0000000000048947 */ /* 0x000fea0003800000 */
[----:B------:R-:W-:Y:S01]  /*3c40*/  BPT.TRAP 0x1 ;  /* 0x000000040000795c */ /* 0x000fe20000300000 */
.L_x_28:
[----:B------:R-:W-:Y:S01]  /*3c50*/  UISETP.LT.AND UP0, UPT, UR40, 0x1, UPT ;  /* 0x000000012800788c */ /* 0x000fe2000bf01270 */
[----:B------:R-:W-:-:S03]  /*3c60*/  ISETP.GT.U32.AND P0, PT, R19, 0x1, PT ;  /* 0x000000011300780c */ /* 0x000fc60003f04070 */
[----:B------:R-:W-:-:S04]  /*3c70*/  USEL UR6, UR40, 0x1, UP0 ;  /* 0x0000000128067887 */ /* 0x000fc80008000000 */
[----:B------:R-:W-:-:S04]  /*3c80*/  UIADD3 UR6, UR39, UR40, -UR6 ;  /* 0x0000002827067290 */ /* 0x000fc8000fffe806 */
[----:B------:R-:W-:-:S04]  /*3c90*/  UIMAD.WIDE.U32 UR4, UR6, -0x55555555, URZ ;  /* 0xaaaaaaab060478a5 */ /* 0x000fc8000f8e003f */
[----:B------:R-:W-:-:S04]  /*3ca0*/  USHF.R.U32.HI UR4, URZ, 0x3, UR5 ;  /* 0x000000033f047899 */ /* 0x000fc80008011605 */
[----:B------:R-:W-:-:S06]  /*3cb0*/  UIMAD UR6, UR4, -0xc, UR6 ;  /* 0xfffffff4040678a4 */ /* 0x000fcc000f8e0206 */
[----:B------:R-:W-:-:S04]  /*3cc0*/  IMAD.U32 R2, RZ, RZ, UR6 ;  /* 0x00000006ff027e24 */ /* 0x000fc8000f8e00ff */
[----:B------:R-:W-:-:S04]  /*3cd0*/  IMAD R0, R2, 0x8, R0 ;  /* 0x0000000802007824 */ /* 0x000fc800078e0200 */
[----:B------:R-:W-:-:S05]  /*3ce0*/  VIADD R0, R0, 0x60 ;  /* 0x0000006000007836 */ /* 0x000fca0000000000 */
[----:B------:R-:W-:-:S04]  /*3cf0*/  PRMT R0, RZ, 0x654, R0 ;  /* 0x00000654ff007816 */ /* 0x000fc80000000000 */
[----:B------:R0:W-:Y:S01]  /*3d00*/  SYNCS.ARRIVE.TRANS64.RED.A1T0 RZ, [R0+URZ], RZ ;  /* 0x000000ff00ff79a7 */ /* 0x0001e2000810043f */
[----:B------:R-:W-:Y:S05]  /*3d10*/  @P0 BRA `(.L_x_27) ;  /* 0x0000000000040947 */ /* 0x000fea0003800000 */
[----:B------:R-:W-:Y:S01]  /*3d20*/  BPT.TRAP 0x1 ;  /* 0x000000040000795c */ /* 0x000fe20000300000 */
.L_x_27:
[----:B------:R-:W2:Y:S01]  /*3d30*/  LDL.LU R5, [R1+0x308] ;  /* 0x0003080001057983 */ /* 0x000ea20000300800 */
[----:B------:R-:W1:Y:S01]  /*3d40*/  LDC R3, c[0x0][0x288] ;  /* 0x0000a200ff037b82 */ /* 0x000e620000000800 */
[----:B------:R-:W-:Y:S01]  /*3d50*/  UIADD3 UR39, UR40, UR39, URZ ;  /* 0x0000002728277290 */ /* 0x000fe2000fffe03f */
[----:B------:R-:W-:Y:S01]  /*3d60*/  SHF.R.S32.HI R20, RZ, 0x1f, R22 ;  /* 0x0000001fff147819 */ /* 0x000fe20000011416 */
[----:B------:R-:W4:Y:S01]  /*3d70*/  S2R R4, SR_TID.X ;  /* 0x0000000000047919 */ /* 0x000f220000002100 */
[----:B------:R-:W-:Y:S01]  /*3d80*/  ULDC UR4, c[0x0][0x284] ;  /* 0x0000a10000047ab9 */ /* 0x000fe20000000800 */
[----:B------:R-:W-:Y:S01]  /*3d90*/  UISETP.GT.U32.AND UP0, UPT, UR39, 0xb, UPT ;  /* 0x0000000b2700788c */ /* 0x000fe2000bf04070 */
[----:B---3--:R-:W-:Y:S01]  /*3da0*/  IMAD.MOV.U32 R230, RZ, RZ, -0x1 ;  /* 0xffffffffffe67424 */ /* 0x008fe200078e00ff */
[----:B------:R-:W-:Y:S02]  /*3db0*/  UISETP.GE.U32.AND UP1, UPT, UR40, 0xc, UPT ;  /* 0x0000000c2800788c */ /* 0x000fe4000bf26070 */
[----:B------:R-:W-:Y:S01]  /*3dc0*/  UISETP.LT.U32.AND UP0, UPT, UR40, 0xc, UP0 ;  /* 0x0000000c2800788c */ /* 0x000fe20008701070 */
[----:B------:R-:W-:-:S03]  /*3dd0*/  ULDC.64 UR8, c[0x0][0x5d0] ;  /* 0x0001740000087ab9 */ /* 0x000fc60000000a00 */
[----:B------:R-:W-:-:S04]  /*3de0*/  USEL UR6, URZ, 0x1, !UP0 ;  /* 0x000000013f067887 */ /* 0x000fc8000c000000 */
[----:B------:R-:W-:Y:S01]  /*3df0*/  ULOP3.LUT UR38, UR38, UR6, URZ, 0x3c, !UPT ;  /* 0x0000000626267292 */ /* 0x000fe2000f8e3c3f */
[--C-:B----4-:R-:W-:Y:S01]  /*3e00*/  SHF.R.U32.HI R224, RZ, 0x7, R4.reuse ;  /* 0x00000007ffe07819 */ /* 0x110fe20000011604 */
[C---:B------:R-:W-:Y:S01]  /*3e10*/  IMAD.SHL.U32 R15, R4.reuse, 0x2, RZ ;  /* 0x00000002040f7824 */ /* 0x040fe200078e00ff */
[----:B------:R-:W-:Y:S02]  /*3e20*/  SHF.R.U32.HI R2, RZ, 0x2, R4 ;  /* 0x00000002ff027819 */ /* 0x000fe40000011604 */
[----:B------:R-:W-:Y:S02]  /*3e30*/  LOP3.LUT R13, R4, 0x60, RZ, 0xc0, !PT ;  /* 0x00000060040d7812 */ /* 0x000fe400078ec0ff */
[----:B------:R-:W-:Y:S02]  /*3e40*/  LOP3.LUT R224, R224, 0x1, RZ, 0xc0, !PT ;  /* 0x00000001e0e07812 */ /* 0x000fe400078ec0ff */
[----:B------:R-:W-:Y:S02]  /*3e50*/  LOP3.LUT R2, R2, 0x7, RZ, 0xc0, !PT ;  /* 0x0000000702027812 */ /* 0x000fe400078ec0ff */
[----:B------:R-:W-:Y:S01]  /*3e60*/  SHF.R.U32.HI R13, RZ, 0x1, R13 ;  /* 0x00000001ff0d7819 */ /* 0x000fe2000001160d */
[----:B------:R-:W-:-:S03]  /*3e70*/  IMAD.SHL.U32 R12, R224, 0x40, RZ ;  /* 0x00000040e00c7824 */ /* 0x000fc600078e00ff */
[-CC-:B0-----:R-:W-:Y:S02]  /*3e80*/  IADD3 R0, RZ, -R13.reuse, -R2.reuse ;  /* 0x8000000dff007210 */ /* 0x181fe40007ffe802 */
[----:B------:R-:W-:Y:S02]  /*3e90*/  LOP3.LUT R12, R12, 0x40, R2, 0xe2, !PT ;  /* 0x000000400c0c7812 */ /* 0x000fe400078ee202 */
[----:B------:R-:W-:Y:S01]  /*3ea0*/  LOP3.LUT R2, R4, 0x3, RZ, 0xc0, !PT ;  /* 0x0000000304027812 */ /* 0x000fe200078ec0ff */
[----:B------:R-:W-:Y:S01]  /*3eb0*/  IMAD R224, R224, -0x40, R0 ;  /* 0xffffffc0e0e07824 */ /* 0x000fe200078e0200 */
[----:B------:R-:W-:Y:S01]  /*3ec0*/  LOP3.LUT R12, R12, R13, RZ, 0xfc, !PT ;  /* 0x0000000d0c0c7212 */ /* 0x000fe200078efcff */
[C---:B------:R-:W-:Y:S02]  /*3ed0*/  IMAD R0, R23.reuse, 0xc0, RZ ;  /* 0x000000c017007824 */ /* 0x040fe400078e02ff */
[----:B-1----:R-:W-:Y:S02]  /*3ee0*/  IMAD R2, R2, -0x2, R3 ;  /* 0xfffffffe02027824 */ /* 0x002fe400078e0203 */
[----:B------:R-:W-:Y:S01]  /*3ef0*/  IMAD.MOV.U32 R13, RZ, RZ, RZ ;  /* 0x000000ffff0d7224 */ /* 0x000fe200078e00ff */
[----:B------:R-:W-:Y:S01]  /*3f00*/  IADD3 R224, -R0, UR4, R224 ;  /* 0x0000000400e07c10 */ /* 0x000fe2000fffe1e0 */
[----:B------:R-:W-:-:S04]  /*3f10*/  IMAD.WIDE R12, R23, 0xc0, R12 ;  /* 0x000000c0170c7825 */ /* 0x000fc800078e020c */
[----:B--2---:R-:W-:-:S05]  /*3f20*/  IMAD R14, R5, 0x180, RZ ;  /* 0x00000180050e7824 */ /* 0x004fca00078e02ff */
[----:B------:R-:W-:-:S04]  /*3f30*/  ISETP.GE.AND P0, PT, R14, R3, PT ;  /* 0x000000030e00720c */ /* 0x000fc80003f06270 */
[----:B------:R-:W-:Y:S01]  /*3f40*/  ISETP.GE.OR P0, PT, R0, UR4, P0 ;  /* 0x0000000400007c0c */ /* 0x000fe20008706670 */
[----:B------:R-:W-:Y:S01]  /*3f50*/  IMAD.IADD R0, R2, 0x1, -R14 ;  /* 0x0000000102007824 */ /* 0x000fe200078e0a0e */
[----:B------:R-:W-:Y:S01]  /*3f60*/  LOP3.LUT R14, R14, 0x6, R15, 0xf8, !PT ;  /* 0x000000060e0e7812 */ /* 0x000fe200078ef80f */
[----:B------:R-:W-:Y:S01]  /*3f70*/  UIMAD.WIDE.U32 UR4, UR39, -0x55555555, URZ ;  /* 0xaaaaaaab270478a5 */ /* 0x000fe2000f8e003f */
[----:B------:R-:W-:Y:S02]  /*3f80*/  IMAD R2, R20, UR8, RZ ;  /* 0x0000000814027c24 */ /* 0x000fe4000f8e02ff */
[----:B------:R-:W-:Y:S01]  /*3f90*/  SHF.R.S32.HI R15, RZ, 0x1f, R14 ;  /* 0x0000001fff0f7819 */ /* 0x000fe2000001140e */
[----:B------:R-:W-:Y:S01]  /*3fa0*/  USHF.R.U32.HI UR4, URZ, 0x3, UR5 ;  /* 0x000000033f047899 */ /* 0x000fe20008011605 */
[C---:B------:R-:W-:Y:S02]  /*3fb0*/  IMAD R2, R22.reuse, UR9, R2 ;  /* 0x0000000916027c24 */ /* 0x040fe4000f8e0202 */
[----:B------:R-:W-:Y:S01]  /*3fc0*/  IMAD.WIDE.U32 R4, R22, UR8, R14 ;  /* 0x0000000816047c25 */ /* 0x000fe2000f8e000e */
[----:B------:R-:W-:-:S02]  /*3fd0*/  UIMAD UR39, UR4, -0xc, UR39 ;  /* 0xfffffff4042778a4 */ /* 0x000fc4000f8e0227 */
[----:B------:R-:W-:Y:S01]  /*3fe0*/  @UP1 ULOP3.LUT UR38, UR38, 0x1, UR4, 0x78, !UPT ;  /* 0x0000000126261892 */ /* 0x000fe2000f8e7804 */
[----:B------:R-:W-:Y:S01]  /*3ff0*/  IMAD.IADD R5, R5, 0x1, R2 ;  /* 0x0000000105057824 */ /* 0x000fe200078e0202 */
[----:B------:R-:W-:Y:S10]  /*4000*/  @P0 BRA `(.L_x_29) ;  /* 0x0000013800f40947 */ /* 0x000ff40003800000 */
[----:B------:R-:W0:Y:S01]  /*4010*/  LDC.64 R2, c[0x0][0x5c8] ;  /* 0x00017200ff027b82 */ /* 0x000e220000000a00 */
[----:B------:R-:W-:Y:S01]  /*4020*/  ULDC.64 UR4, c[0x0][0x5c0] ;  /* 0x0001700000047ab9 */ /* 0x000fe20000000a00 */
[----:B------:R-:W-:Y:S01]  /*4030*/  BSSY B0, `(.L_x_29) ;  /* 0x00013ba000007945 */ /* 0x000fe20003800000 */
[-C--:B0-----:R-:W-:Y:S01]  /*4040*/  IMAD R6, R13, R2.reuse, RZ ;  /* 0x000000020d067224 */ /* 0x081fe200078e02ff */
[----:B------:R-:W-:Y:S01]  /*4050*/  SHF.L.U64.HI R9, R2, 0x3, R3 ;  /* 0x0000000302097819 */ /* 0x000fe20000010203 */
[----:B------:R-:W-:-:S04]  /*4060*/  IMAD.WIDE.U32 R4, R12, R2, R4 ;  /* 0x000000020c047225 */ /* 0x000fc800078e0004 */
[----:B------:R-:W-:Y:S01]  /*4070*/  IMAD R6, R12, R3, R6 ;  /* 0x000000030c067224 */ /* 0x000fe200078e0206 */
[----:B------:R-:W-:Y:S01]  /*4080*/  IADD3 R4, P0, R4, UR4, RZ ;  /* 0x0000000404047c10 */ /* 0x000fe2000ff1e0ff */
[----:B------:R-:W-:Y:S02]  /*4090*/  IMAD.SHL.U32 R8, R2, 0x8, RZ ;  /* 0x0000000802087824 */ /* 0x000fe400078e00ff */
[----:B------:R-:W-:-:S03]  /*40a0*/  IMAD.IADD R6, R5, 0x1, R6 ;  /* 0x0000000105067824 */ /* 0x000fc600078e0206 */
[-C--:B------:R-:W-:Y:S02]  /*40b0*/  IADD3 R10, P1, R8, R4.reuse, RZ ;  /* 0x00000004080a7210 */ /* 0x080fe40007f3e0ff */
[----:B------:R-:W-:Y:S02]  /*40c0*/  IADD3.X R5, R6, UR5, RZ, P0, !PT ;  /* 0x0000000506057c10 */ /* 0x000fe400087fe4ff */
[----:B------:R-:W-:-:S03]  /*40d0*/  LEA R6, P0, R2, R4, 0x7 ;  /* 0x0000000402067211 */ /* 0x000fc600078038ff */
[----:B------:R-:W-:Y:S01]  /*40e0*/  IMAD.X R11, R9, 0x1, R5, P1 ;  /* 0x00000001090b7824 */ /* 0x000fe200008e0605 */
[----:B------:R-:W-:Y:S02]  /*40f0*/  LEA.HI.X R7, R2, R5, R3, 0x7, P0 ;  /* 0x0000000502077211 */ /* 0x000fe400000f3c03 */
[----:B-----5:R-:W-:Y:S02]  /*4100*/  ISETP.NE.AND P0, PT, R18, RZ, PT ;  /* 0x000000ff1200720c */ /* 0x020fe40003f05270 */
[----:B------:R-:W-:-:S05]  /*4110*/  IADD3 R8, P2, R8, R6, RZ ;  /* 0x0000000608087210 */ /* 0x000fca0007f5e0ff */
[----:B------:R-:W-:-:S06]  /*4120*/  IMAD.X R9, R9, 0x1, R7, P2 ;  /* 0x0000000109097824 */ /* 0x000fcc00010e0607 */
[----:B------:R-:W-:Y:S05]  /*4130*/  @!P0 BRA `(.L_x_30) ;  /* 0x000000e400948947 */ /* 0x000fea0003800000 */
[----:B------:R-:W0:Y:S01]  /*4140*/  LDC.64 R216, c[0x0][0x5b0] ;  /* 0x00016c00ffd87b82 */ /* 0x000e220000000a00 */
[----:B------:R-:W-:Y:S01]  /*4150*/  ULDC.64 UR4, c[0x0][0x5b8] ;  /* 0x00016e0000047ab9 */ /* 0x000fe20000000a00 */
[----:B------:R-:W-:Y:S01]  /*4160*/  ISETP.GE.AND P3, PT, R224, 0x1, PT ;  /* 0x00000001e000780c */ /* 0x000fe20003f66270 */
[----:B------:R-:W-:Y:S01]  /*4170*/  IMAD R20, R20, UR4, RZ ;  /* 0x0000000414147c24 */ /* 0x000fe2000f8e02ff */
[----:B------:R-:W-:Y:S01]  /*4180*/  BSSY B1, `(.L_x_31) ;  /* 0x000000e000017945 */ /* 0x000fe20003800000 */
[----:B------:R-:W-:Y:S01]  /*4190*/  IMAD.WIDE.U32 R222, R22, UR4, R14 ;  /* 0x0000000416de7c25 */ /* 0x000fe2000f8e000e */
[----:B------:R-:W-:Y:S02]  /*41a0*/  ISETP.LT.OR P1, PT, R0, 0x1, !P3 ;  /* 0x000000010000780c */ /* 0x000fe40005f21670 */
[----:B------:R-:W1:Y:S01]  /*41b0*/  LDC.64 R218, c[0x0][0x5a8] ;  /* 0x00016a00ffda7b82 */ /* 0x000e620000000a00 */
[----:B------:R-:W-:Y:S02]  /*41c0*/  IMAD R22, R22, UR5, R20 ;  /* 0x0000000516167c24 */ /* 0x000fe4000f8e0214 */
[----:B------:R-:W-:-:S02]  /*41d0*/  IMAD.MOV.U32 R220, RZ, RZ, R222 ;  /* 0x000000ffffdc7224 */ /* 0x000fc400078e00de */
[----:B------:R-:W-:Y:S02]  /*41e0*/  IMAD.IADD R221, R223, 0x1, R22 ;  /* 0x00000001dfdd7824 */ /* 0x000fe400078e0216 */
[-C--:B0-----:R-:W-:Y:S02]  /*41f0*/  IMAD R14, R13, R216.reuse, RZ ;  /* 0x000000d80d0e7224 */ /* 0x081fe400078e02ff */
[----:B------:R-:W-:-:S04]  /*4200*/  IMAD.WIDE.U32 R2, R12, R216, R220 ;  /* 0x000000d80c027225 */ /* 0x000fc800078e00dc */
[----:B------:R-:W-:Y:S01]  /*4210*/  IMAD R14, R12, R217, R14 ;  /* 0x000000d90c0e7224 */ /* 0x000fe200078e020e */
[----:B-1----:R-:W-:-:S04]  /*4220*/  IADD3 R22, P0, R2, R218, RZ ;  /* 0x000000da02167210 */ /* 0x002fc80007f1e0ff */
[----:B------:R-:W-:Y:S01]  /*4230*/  IADD3.X R23, R219, R3, R14, P0, !PT ;  /* 0x00000003db177210 */ /* 0x000fe200007fe40e */
[----:B------:R-:W-:Y:S08]  /*4240*/  @P1 BRA `(.L_x_32) ;  /* 0x0000000000041947 */ /* 0x000ff00003800000 */
[----:B------:R0:W5:Y:S02]  /*4250*/  LDG.E.U8 R16, desc[UR36][R22.64] ;  /* 0x0000002416107981 */ /* 0x000164000c1e1100 */
.L_x_32:
[----:B------:R-:W-:Y:S05]  /*4260*/  BSYNC B1 ;  /* 0x0000000000017941 */ /* 0x000fea0003800000 */
.L_x_31:
[----:B------:R-:W2:Y:S01]  /*4270*/  LDL.LU R3, [R1+0x180] ;  /* 0x0001800001037983 */ /* 0x000ea20000300800 */
[----:B-----5:R-:W-:Y:S01]  /*4280*/  LOP3.LUT R2, R16, 0xffff, RZ, 0xc0, !PT ;  /* 0x0000ffff10027812 */ /* 0x020fe200078ec0ff */
[----:B------:R-:W-:Y:S01]  /*4290*/  BSSY B1, `(.L_x_33) ;  /* 0x000000a000017945 */ /* 0x000fe20003800000 */
[----:B------:R-:W-:Y:S02]  /*42a0*/  ISETP.LT.OR P0, PT, R0, 0x2, !P3 ;  /* 0x000000020000780c */ /* 0x000fe40005f01670 */
[----:B------:R-:W-:-:S05]  /*42b0*/  PRMT R2, R2, 0x8880, RZ ;  /* 0x0000888002027816 */ /* 0x000fca00000000ff */
[----:B------:R-:W-:-:S04]  /*42c0*/  IMAD R2, R2, R18, RZ ;  /* 0x0000001202027224 */ /* 0x000fc800078e02ff */
[----:B--2---:R-:W-:-:S05]  /*42d0*/  @!P1 IMAD R3, R3, R17, R2 ;  /* 0x0000001103039224 */ /* 0x004fca00078e0202 */
[----:B------:R1:W-:Y:S01]  /*42e0*/  @!P1 STG.E.U8 desc[UR36][R4.64], R3 ;  /* 0x0000000304009986 */ /* 0x0003e2000c101124 */
[----:B------:R-:W-:Y:S05]  /*42f0*/  @P0 BRA `(.L_x_34) ;  /* 0x00000000000c0947 */ /* 0x000fea0003800000 */
[----:B------:R-:W2:Y:S02]  /*4300*/  LDG.E.U8 R16, desc[UR36][R22.64+0x1] ;  /* 0x0000012416107981 */ /* 0x000ea4000c1e1100 */
[----:B--2---:R-:W-:-:S05]  /*4310*/  PRMT R2, R16, 0x8880, RZ ;  /* 0x0000888010027816 */ /* 0x004fca00000000ff */
[----:B------:R-:W-:-:S07]  /*4320*/  IMAD R2, R2, R18, RZ ;  /* 0x0000001202027224 */ /* 0x000fce00078e02ff */
.L_x_34:
[----:B------:R-:W-:Y:S05]  /*4330*/  BSYNC B1 ;  /* 0x0000000000017941 */ /* 0x000fea0003800000 */
.L_x_33:
[----:B-1----:R-:W2:Y:S01]  /*4340*/  LDL.LU R3, [R1+0x184] ;  /* 0x0001840001037983 */ /* 0x002ea20000300800 */
[C---:B------:R-:W-:Y:S01]  /*4350*/  SHF.L.U64.HI R227, R216.reuse, 0x3, R217 ;  /* 0x00000003d8e37819 */ /* 0x040fe200000102d9 */
[----:B------:R-:W-:Y:S01]  /*4360*/  IMAD.SHL.U32 R226, R216, 0x8, RZ ;  /* 0x00000008d8e27824 */ /* 0x000fe200078e00ff */
[----:B------:R-:W-:Y:S03]  /*4370*/  BSSY B1, `(.L_x_35) ;  /* 0x0000010000017945 */ /* 0x000fe60003800000 */
[----:B------:R-:W-:-:S04]  /*4380*/  IMAD.WIDE.U32 R20, R12, R216, R226 ;  /* 0x000000d80c147225 */ /* 0x000fc800078e00e2 */
[----:B------:R-:W-:Y:S01]  /*4390*/  IMAD.IADD R14, R14, 0x1, R21 ;  /* 0x000000010e0e7824 */ /* 0x000fe200078e0215 */
[----:B------:R-:W-:-:S04]  /*43a0*/  IADD3 R20, P4, P5, R222, R218, R20 ;  /* 0x000000dade147210 */ /* 0x000fc80007d9e014 */
[----:B------:R-:W-:Y:S02]  /*43b0*/  IADD3.X R21, R221, R219, R14, P4, P5 ;  /* 0x000000dbdd157210 */ /* 0x000fe400027ea40e */
[C---:B------:R-:W-:Y:S02]  /*43c0*/  ISETP.LT.OR P4, PT, R0.reuse, 0x9, !P3 ;  /* 0x000000090000780c */ /* 0x040fe40005f81670 */
[----:B------:R-:W-:Y:S01]  /*43d0*/  ISETP.LT.OR P5, PT, R0, 0xa, !P3 ;  /* 0x0000000a0000780c */ /* 0x000fe20005fa1670 */
[----:B--2---:R-:W-:-:S05]  /*43e0*/  @!P0 IMAD R3, R3, R17, R2 ;  /* 0x0000001103038224 */ /* 0x004fca00078e0202 */
[----:B------:R1:W-:Y:S01]  /*43f0*/  @!P0 STG.E.U8 desc[UR36][R4.64+0x1], R3 ;  /* 0x0000010304008986 */ /* 0x0003e2000c101124 */
[----:B------:R-:W-:-:S04]  /*4400*/  ISETP.GE.AND P0, PT, R224, 0x9, PT ;  /* 0x00000009e000780c */ /* 0x000fc80003f06270 */
[C---:B------:R-:W-:Y:S02]  /*4410*/  ISETP.LT.OR P2, PT, R0.reuse, 0x1, !P0 ;  /* 0x000000010000780c */ /* 0x040fe40004741670 */
[----:B------:R-:W-:-:S11]  /*4420*/  ISETP.LT.OR P1, PT, R0, 0x2, !P0 ;  /* 0x000000020000780c */ /* 0x000fd60004721670 */
[----:B-1----:R-:W-:Y:S05]  /*4430*/  @P2 BRA `(.L_x_36) ;  /* 0x00000000000c2947 */ /* 0x002fea0003800000 */
[----:B------:R-:W2:Y:S02]  /*4440*/  LDG.E.U8 R16, desc[UR36][R20.64] ;  /* 0x0000002414107981 */ /* 0x000ea4000c1e1100 */
[----:B--2---:R-:W-:-:S05]  /*4450*/  PRMT R2, R16, 0x8880, RZ ;  /* 0x0000888010027816 */ /* 0x004fca00000000ff */
[----:B------:R-:W-:-:S07]  /*4460*/  IMAD R2, R2, R18, RZ ;  /* 0x0000001202027224 */ /* 0x000fce00078e02ff */
.L_x_36:
[----:B------:R-:W-:Y:S05]  /*4470*/  BSYNC B1 ;  /* 0x0000000000017941 */ /* 0x000fea0003800000 */
.L_x_35:
[----:B------:R-:W2:Y:S01]  /*4480*/  LDL.LU R3, [R1+0x188] ;  /* 0x0001880001037983 */ /* 0x000ea20000300800 */
[----:B------:R-:W-:Y:S01]  /*4490*/  BSSY B1, `(.L_x_37) ;  /* 0x0000007000017945 */ /* 0x000fe20003800000 */
[----:B--2---:R-:W-:-:S05]  /*44a0*/  @!P2 IMAD R3, R3, R17, R2 ;  /* 0x000000110303a224 */ /* 0x004fca00078e0202 */
[----:B------:R1:W-:Y:S01]  /*44b0*/  @!P2 STG.E.U8 desc[UR36][R10.64], R3 ;  /* 0x000000030a00a986 */ /* 0x0003e2000c101124 */
[----:B------:R-:W-:Y:S05]  /*44c0*/  @P1 BRA `(.L_x_38) ;  /* 0x00000000000c1947 */ /* 0x000fea0003800000 */
[----:B------:R-:W2:Y:S02]  /*44d0*/  LDG.E.U8 R16, desc[UR36][R20.64+0x1] ;  /* 0x0000012414107981 */ /* 0x000ea4000c1e1100 */
[----:B--2---:R-:W-:-:S05]  /*44e0*/  PRMT R2, R16, 0x8880, RZ ;  /* 0x0000888010027816 */ /* 0x004fca00000000ff */
[----:B------:R-:W-:-:S07]  /*44f0*/  IMAD R2, R2, R18, RZ ;  /* 0x0000001202027224 */ /* 0x000fce00078e02ff */
.L_x_38:
[----:B------:R-:W-:Y:S05]  /*4500*/  BSYNC B1 ;  /* 0x0000000000017941 */ /* 0x000fea0003800000 */
.L_x_37:
[----:B-1----:R-:W2:Y:S01]  /*4510*/  LDL.LU R3, [R1+0x18c] ;  /* 0x00018c0001037983 */ /* 0x002ea20000300800 */
[----:B------:R-:W-:Y:S01]  /*4520*/  BSSY B1, `(.L_x_39) ;  /* 0x0000007000017945 */ /* 0x000fe20003800000 */
[----:B--2---:R-:W-:-:S05]  /*4530*/  @!P1 IMAD R3, R3, R17, R2 ;  /* 0x0000001103039224 */ /* 0x004fca00078e0202 */
[----:B------:R1:W-:Y:S01]  /*4540*/  @!P1 STG.E.U8 desc[UR36][R10.64+0x1], R3 ;  /* 0x000001030a009986 */ /* 0x0003e2000c101124 */
[----:B------:R-:W-:Y:S05]  /*4550*/  @P4 BRA `(.L_x_40) ;  /* 0x00000000000c4947 */ /* 0x000fea0003800000 */
[----:B------:R-:W2:Y:S02]  /*4560*/  LDG.E.U8 R16, desc[UR36][R22.64+0x8] ;  /* 0x0000082416107981 */ /* 0x000ea4000c1e1100 */
[----:B--2---:R-:W-:-:S05]  /*4570*/  PRMT R2, R16, 0x8880, RZ ;  /* 0x0000888010027816 */ /* 0x004fca00000000ff */
[----:B------:R-:W-:-:S07]  /*4580*/  IMAD R2, R2, R18, RZ ;  /* 0x0000001202027224 */ /* 0x000fce00078e02ff */
.L_x_40:
[----:B------:R-:W-:Y:S05]  /*4590*/  BSYNC B1 ;  /* 0x0000000000017941 */ /* 0x000fea0003800000 */
.L_x_39:
        /* <DEDUP_REMOVED lines=8> */
.L_x_42:
[----:B------:R-:W-:Y:S05]  /*4620*/  BSYNC B1 ;  /* 0x0000000000017941 */ /* 0x000fea0003800000 */
.L_x_41:
[----:B-1----:R-:W2:Y:S01]  /*4630*/  LDL.LU R3, [R1+0x194] ;  /* 0x0001940001037983 */ /* 0x002ea20000300800 */
[C---:B------:R-:W-:Y:S01]  /*4640*/  ISETP.LT.OR P1, PT, R0.reuse, 0x9, !P0 ;  /* 0x000000090000780c */ /* 0x040fe20004721670 */
[----:B------:R-:W-:Y:S01]  /*4650*/  BSSY B1, `(.L_x_43) ;  /* 0x000000a000017945 */ /* 0x000fe20003800000 */
[C---:B------:R-:W-:Y:S02]  /*4660*/  ISETP.LT.OR P2, PT, R0.reuse, 0xa, !P0 ;  /* 0x0000000a0000780c */ /* 0x040fe40004741670 */
[----:B------:R-:W-:Y:S01]  /*4670*/  ISETP.LT.OR P4, PT, R0, 0x11, !P3 ;  /* 0x000000110000780c */ /* 0x000fe20005f81670 */
[----:B--2---:R-:W-:-:S05]  /*4680*/  @!P5 IMAD R3, R3, R17, R2 ;  /* 0x000000110303d224 */ /* 0x004fca00078e0202 */
[----:B------:R1:W-:Y:S01]  /*4690*/  @!P5 STG.E.U8 desc[UR36][R4.64+0x9], R3 ;  /* 0x000009030400d986 */ /* 0x0003e2000c101124 */
[----:B------:R-:W-:Y:S02]  /*46a0*/  ISETP.LT.OR P5, PT, R0, 0x12, !P3 ;  /* 0x000000120000780c */ /* 0x000fe40005fa1670 */
[----:B------:R-:W-:Y:S11]  /*46b0*/  @P1 BRA `(.L_x_44) ;  /* 0x00000000000c1947 */ /* 0x000ff60003800000 */
[----:B------:R-:W2:Y:S02]  /*46c0*/  LDG.E.U8 R16, desc[UR36][R20.64+0x8] ;  /* 0x0000082414107981 */ /* 0x000ea4000c1e1100 */
[----:B--2---:R-:W-:-:S05]  /*46d0*/  PRMT R2, R16, 0x8880, RZ ;  /* 0x0000888010027816 */ /* 0x004fca00000000ff */
[----:B------:R-:W-:-:S07]  /*46e0*/  IMAD R2, R2, R18, RZ ;  /* 0x0000001202027224 */ /* 0x000fce00078e02ff */
.L_x_44:
[----:B------:R-:W-:Y:S05]  /*46f0*/  BSYNC B1 ;  /* 0x0000000000017941 */ /* 0x000fea0003800000 */
.L_x_43:
        /* <DEDUP_REMOVED lines=8> */
.L_x_46:
[----:B------:R-:W-:Y:S05]  /*4780*/  BSYNC B1 ;  /* 0x0000000000017941 */ /* 0x000fea0003800000 */
.L_x_45:
        /* <DEDUP_REMOVED lines=8> */
.L_x_48:
[----:B------:R-:W-:Y:S05]  /*4810*/  BSYNC B1 ;  /* 0x0000000000017941 */ /* 0x000fea0003800000 */
.L_x_47:
        /* <DEDUP_REMOVED lines=8> */
.L_x_50:
[----:B------:R-:W-:Y:S05]  /*48a0*/  BSYNC B1 ;  /* 0x0000000000017941 */ /* 0x000fea0003800000 */
.L_x_49:
        /* <DEDUP_REMOVED lines=12> */
.L_x_52:
[----:B------:R-:W-:Y:S05]  /*4970*/  BSYNC B1 ;  /* 0x0000000000017941 */ /* 0x000fea0003800000 */
.L_x_51:
        /* <DEDUP_REMOVED lines=8> */
.L_x_54:
[----:B------:R-:W-:Y:S05]  /*4a00*/  BSYNC B1 ;  /* 0x0000000000017941 */ /* 0x000fea0003800000 */
.L_x_53:
        /* <DEDUP_REMOVED lines=8> */
.L_x_56:
[----:B------:R-:W-:Y:S05]  /*4a90*/  BSYNC B1 ;  /* 0x0000000000017941 */ /* 0x000fea0003800000 */
.L_x_55:
        /* <DEDUP_REMOVED lines=8> */
.L_x_58:
[----:B------:R-:W-:Y:S05]  /*4b20*/  BSYNC B1 ;  /* 0x0000000000017941 */ /* 0x000fea0003800000 */
.L_x_57:
        /* <DEDUP_REMOVED lines=12> */
.L_x_60:
[----:B------:R-:W-:Y:S05]  /*4bf0*/  BSYNC B1 ;  /* 0x0000000000017941 */ /* 0x000fea0003800000 */
.L_x_59:
        /* <DEDUP_REMOVED lines=8> */
.L_x_62:
[----:B------:R-:W-:Y:S05]  /*4c80*/  BSYNC B1 ;  /* 0x0000000000017941 */ /* 0x000fea0003800000 */
.L_x_61:
        /* <DEDUP_REMOVED lines=8> */
.L_x_64:
[----:B------:R-:W-:Y:S05]  /*4d10*/  BSYNC B1 ;  /* 0x0000000000017941 */ /* 0x000fea0003800000 */
.L_x_63:
        /* <DEDUP_REMOVED lines=8> */
.L_x_66:
[----:B------:R-:W-:Y:S05]  /*4da0*/  BSYNC B1 ;  /* 0x0000000000017941 */ /* 0x000fea0003800000 */
.L_x_65:
        /* <DEDUP_REMOVED lines=12> */
.L_x_68:
[----:B------:R-:W-:Y:S05]  /*4e70*/  BSYNC B1 ;  /* 0x0000000000017941 */ /* 0x000fea0003800000 */
.L_x_67:
        /* <DEDUP_REMOVED lines=8> */
.L_x_70:
[----:B------:R-:W-:Y:S05]  /*4f00*/  BSYNC B1 ;  /* 0x0000000000017941 */ /* 0x000fea0003800000 */
.L_x_69:
        /* <DEDUP_REMOVED lines=8> */
.L_x_72:
[----:B------:R-:W-:Y:S05]  /*4f90*/  BSYNC B1 ;  /* 0x0000000000017941 */ /* 0x000fea0003800000 */
.L_x_71:
        /* <DEDUP_REMOVED lines=8> */
.L_x_74:
[----:B------:R-:W-:Y:S05]  /*5020*/  BSYNC B1 ;  /* 0x0000000000017941 */ /* 0x000fea0003800000 */
.L_x_73:
        /* <DEDUP_REMOVED lines=12> */
.L_x_76:
[----:B------:R-:W-:Y:S05]  /*50f0*/  BSYNC B1 ;  /* 0x0000000000017941 */ /* 0x000fea0003800000 */
.L_x_75:
        /* <DEDUP_REMOVED lines=8> */
.L_x_78:
[----:B------:R-:W-:Y:S05]  /*5180*/  BSYNC B1 ;  /* 0x0000000000017941 */ /* 0x000fea0003800000 */
.L_x_77:
        /* <DEDUP_REMOVED lines=8> */
.L_x_80:
[----:B------:R-:W-:Y:S05]  /*5210*/  BSYNC B1 ;  /* 0x0000000000017941 */ /* 0x000fea0003800000 */
.L_x_79:
        /* <DEDUP_REMOVED lines=8> */
.L_x_82:
[----:B------:R-:W-:Y:S05]  /*52a0*/  BSYNC B1 ;  /* 0x0000000000017941 */ /* 0x000fea0003800000 */
.L_x_81:
        /* <DEDUP_REMOVED lines=12> */
.L_x_84:
[----:B------:R-:W-:Y:S05]  /*5370*/  BSYNC B1 ;  /* 0x0000000000017941 */ /* 0x000fea0003800000 */
.L_x_83:
        /* <DEDUP_REMOVED lines=8> */
.L_x_86:
[----:B------:R-:W-:Y:S05]  /*5400*/  BSYNC B1 ;  /* 0x0000000000017941 */ /* 0x000fea0003800000 */
.L_x_85:
        /* <DEDUP_REMOVED lines=8> */
.L_x_88:
[----:B------:R-:W-:Y:S05]  /*5490*/  BSYNC B1 ;  /* 0x0000000000017941 */ /* 0x000fea0003800000 */
.L_x_87:
        /* <DEDUP_REMOVED lines=8> */
.L_x_90:
[----:B------:R-:W-:Y:S05]  /*5520*/  BSYNC B1 ;  /* 0x0000000000017941 */ /* 0x000fea0003800000 */
.L_x_89:
        /* <DEDUP_REMOVED lines=12> */
.L_x_92:
[----:B------:R-:W-:Y:S05]  /*55f0*/  BSYNC B1 ;  /* 0x0000000000017941 */ /* 0x000fea0003800000 */
.L_x_91:
        /* <DEDUP_REMOVED lines=8> */
.L_x_94:
[----:B------:R-:W-:Y:S05]  /*5680*/  BSYNC B1 ;  /* 0x0000000000017941 */ /* 0x000fea0003800000 */
.L_x_93:
        /* <DEDUP_REMOVED lines=8> */
.L_x_96:
[----:B------:R-:W-:Y:S05]  /*5710*/  BSYNC B1 ;  /* 0x0000000000017941 */ /* 0x000fea0003800000 */
.L_x_95:
        /* <DEDUP_REMOVED lines=8> */
.L_x_98:
[----:B------:R-:W-:Y:S05]  /*57a0*/  BSYNC B1 ;  /* 0x0000000000017941 */ /* 0x000fea0003800000 */
.L_x_97:
        /* <DEDUP_REMOVED lines=12> */
.L_x_100:
[----:B------:R-:W-:Y:S05]  /*5870*/  BSYNC B1 ;  /* 0x0000000000017941 */ /* 0x000fea0003800000 */
.L_x_99:
        /* <DEDUP_REMOVED lines=8> */
.L_x_102:
[----:B------:R-:W-:Y:S05]  /*5900*/  BSYNC B1 ;  /* 0x0000000000017941 */ /* 0x000fea0003800000 */
.L_x_101:
        /* <DEDUP_REMOVED lines=8> */
.L_x_104:
[----:B------:R-:W-:Y:S05]  /*5990*/  BSYNC B1 ;  /* 0x0000000000017941 */ /* 0x000fea0003800000 */
.L_x_103:
        /* <DEDUP_REMOVED lines=8> */
.L_x_106:
[----:B------:R-:W-:Y:S05]  /*5a20*/  BSYNC B1 ;  /* 0x0000000000017941 */ /* 0x000fea0003800000 */
.L_x_105:
        /* <DEDUP_REMOVED lines=12> */
.L_x_108:
[----:B------:R-:W-:Y:S05]  /*5af0*/  BSYNC B1 ;  /* 0x0000000000017941 */ /* 0x000fea0003800000 */
.L_x_107:
        /* <DEDUP_REMOVED lines=8> */
.L_x_110:
[----:B------:R-:W-:Y:S05]  /*5b80*/  BSYNC B1 ;  /* 0x0000000000017941 */ /* 0x000fea0003800000 */
.L_x_109:
        /* <DEDUP_REMOVED lines=8> */
.L_x_112:
[----:B------:R-:W-:Y:S05]  /*5c10*/  BSYNC B1 ;  /* 0x0000000000017941 */ /* 0x000fea0003800000 */
.L_x_111:
        /* <DEDUP_REMOVED lines=8> */
.L_x_114:
[----:B------:R-:W-:Y:S05]  /*5ca0*/  BSYNC B1 ;  /* 0x0000000000017941 */ /* 0x000fea0003800000 */
.L_x_113:
        /* <DEDUP_REMOVED lines=12> */
.L_x_116:
[----:B------:R-:W-:Y:S05]  /*5d70*/  BSYNC B1 ;  /* 0x0000000000017941 */ /* 0x000fea0003800000 */
.L_x_115:
        /* <DEDUP_REMOVED lines=8> */
.L_x_118:
[----:B------:R-:W-:Y:S05]  /*5e00*/  BSYNC B1 ;  /* 0x0000000000017941 */ /* 0x000fea0003800000 */
.L_x_117:
        /* <DEDUP_REMOVED lines=8> */
.L_x_120:
[----:B------:R-:W-:Y:S05]  /*5e90*/  BSYNC B1 ;  /* 0x0000000000017941 */ /* 0x000fea0003800000 */
.L_x_119:
        /* <DEDUP_REMOVED lines=8> */
.L_x_122:
[----:B------:R-:W-:Y:S05]  /*5f20*/  BSYNC B1 ;  /* 0x0000000000017941 */ /* 0x000fea0003800000 */
.L_x_121:
        /* <DEDUP_REMOVED lines=12> */
.L_x_124:
[----:B------:R-:W-:Y:S05]  /*5ff0*/  BSYNC B1 ;  /* 0x0000000000017941 */ /* 0x000fea0003800000 */
.L_x_123:
        /* <DEDUP_REMOVED lines=8> */
.L_x_126:
[----:B------:R-:W-:Y:S05]  /*6080*/  BSYNC B1 ;  /* 0x0000000000017941 */ /* 0x000fea0003800000 */
.L_x_125:
        /* <DEDUP_REMOVED lines=8> */
.L_x_128:
[----:B------:R-:W-:Y:S05]  /*6110*/  BSYNC B1 ;  /* 0x0000000000017941 */ /* 0x000fea0003800000 */
.L_x_127:
        /* <DEDUP_REMOVED lines=8> */
.L_x_130:
[----:B------:R-:W-:Y:S05]  /*61a0*/  BSYNC B1 ;  /* 0x0000000000017941 */ /* 0x000fea0003800000 */
.L_x_129:
        /* <DEDUP_REMOVED lines=12> */
.L_x_132:
[----:B------:R-:W-:Y:S05]  /*6270*/  BSYNC B1 ;  /* 0x0000000000017941 */ /* 0x000fea0003800000 */
.L_x_131:
        /* <DEDUP_REMOVED lines=8> */
.L_x_134:
[----:B------:R-:W-:Y:S05]  /*6300*/  BSYNC B1 ;  /* 0x0000000000017941 */ /* 0x000fea0003800000 */
.L_x_133:
        /* <DEDUP_REMOVED lines=8> */
.L_x_136:
[----:B------:R-:W-:Y:S05]  /*6390*/  BSYNC B1 ;  /* 0x0000000000017941 */ /* 0x000fea0003800000 */
.L_x_135:
        /* <DEDUP_REMOVED lines=8> */
.L_x_138:
[----:B------:R-:W-:Y:S05]  /*6420*/  BSYNC B1 ;  /* 0x0000000000017941 */ /* 0x000fea0003800000 */
.L_x_137:
        /* <DEDUP_REMOVED lines=12> */
.L_x_140:
[----:B------:R-:W-:Y:S05]  /*64f0*/  BSYNC B1 ;  /* 0x0000000000017941 */ /* 0x000fea0003800000 */
.L_x_139:
        /* <DEDUP_REMOVED lines=8> */
.L_x_142:
[----:B------:R-:W-:Y:S05]  /*6580*/  BSYNC B1 ;  /* 0x0000000000017941 */ /* 0x000fea0003800000 */
.L_x_141:
        /* <DEDUP_REMOVED lines=8> */
.L_x_144:
[----:B------:R-:W-:Y:S05]  /*6610*/  BSYNC B1 ;  /* 0x0000000000017941 */ /* 0x000fea0003800000 */
.L_x_143:
        /* <DEDUP_REMOVED lines=8> */
.L_x_146:
[----:B------:R-:W-:Y:S05]  /*66a0*/  BSYNC B1 ;  /* 0x0000000000017941 */ /* 0x000fea0003800000 */
.L_x_145:
        /* <DEDUP_REMOVED lines=12> */
.L_x_148:
[----:B------:R-:W-:Y:S05]  /*6770*/  BSYNC B1 ;  /* 0x0000000000017941 */ /* 0x000fea0003800000 */
.L_x_147:
        /* <DEDUP_REMOVED lines=8> */
.L_x_150:
[----:B------:R-:W-:Y:S05]  /*6800*/  BSYNC B1 ;  /* 0x0000000000017941 */ /* 0x000fea0003800000 */
.L_x_149:
        /* <DEDUP_REMOVED lines=8> */
.L_x_152:
[----:B------:R-:W-:Y:S05]  /*6890*/  BSYNC B1 ;  /* 0x0000000000017941 */ /* 0x000fea0003800000 */
.L_x_151:
        /* <DEDUP_REMOVED lines=8> */
.L_x_154:
[----:B------:R-:W-:Y:S05]  /*6920*/  BSYNC B1 ;  /* 0x0000000000017941 */ /* 0x000fea0003800000 */
.L_x_153:
        /* <DEDUP_REMOVED lines=12> */
.L_x_156:
[----:B------:R-:W-:Y:S05]  /*69f0*/  BSYNC B1 ;  /* 0x0000000000017941 */ /* 0x000fea0003800000 */
.L_x_155:
        /* <DEDUP_REMOVED lines=8> */
.L_x_158:
[----:B------:R-:W-:Y:S05]  /*6a80*/  BSYNC B1 ;  /* 0x0000000000017941 */ /* 0x000fea0003800000 */
.L_x_157:
        /* <DEDUP_REMOVED lines=8> */
.L_x_160:
[----:B------:R-:W-:Y:S05]  /*6b10*/  BSYNC B1 ;  /* 0x0000000000017941 */ /* 0x000fea0003800000 */
.L_x_159:
        /* <DEDUP_REMOVED lines=8> */
.L_x_162:
[----:B------:R-:W-:Y:S05]  /*6ba0*/  BSYNC B1 ;  /* 0x0000000000017941 */ /* 0x000fea0003800000 */
.L_x_161:
        /* <DEDUP_REMOVED lines=12> */
.L_x_164:
[----:B------:R-:W-:Y:S05]  /*6c70*/  BSYNC B1 ;  /* 0x0000000000017941 */ /* 0x000fea0003800000 */
.L_x_163:
        /* <DEDUP_REMOVED lines=8> */
.L_x_166:
[----:B------:R-:W-:Y:S05]  /*6d00*/  BSYNC B1 ;  /* 0x0000000000017941 */ /* 0x000fea0003800000 */
.L_x_165:
        /* <DEDUP_REMOVED lines=8> */
.L_x_168:
[----:B------:R-:W-:Y:S05]  /*6d90*/  BSYNC B1 ;  /* 0x0000000000017941 */ /* 0x000fea0003800000 */
.L_x_167:
        /* <DEDUP_REMOVED lines=8> */
.L_x_170:
[----:B------:R-:W-:Y:S05]  /*6e20*/  BSYNC B1 ;  /* 0x0000000000017941 */ /* 0x000fea0003800000 */
.L_x_169:
        /* <DEDUP_REMOVED lines=12> */
.L_x_172:
[----:B------:R-:W-:Y:S05]  /*6ef0*/  BSYNC B1 ;  /* 0x0000000000017941 */ /* 0x000fea0003800000 */
.L_x_171:
        /* <DEDUP_REMOVED lines=8> */
.L_x_174:
[----:B------:R-:W-:Y:S05]  /*6f80*/  BSYNC B1 ;  /* 0x0000000000017941 */ /* 0x000fea0003800000 */
.L_x_173:
        /* <DEDUP_REMOVED lines=8> */
.L_x_176:
[----:B------:R-:W-:Y:S05]  /*7010*/  BSYNC B1 ;  /* 0x0000000000017941 */ /* 0x000fea0003800000 */
.L_x_175:
        /* <DEDUP_REMOVED lines=8> */
.L_x_178:
[----:B------:R-:W-:Y:S05]  /*70a0*/  BSYNC B1 ;  /* 0x0000000000017941 */ /* 0x000fea0003800000 */
.L_x_177:
        /* <DEDUP_REMOVED lines=12> */
.L_x_180:
[----:B------:R-:W-:Y:S05]  /*7170*/  BSYNC B1 ;  /* 0x0000000000017941 */ /* 0x000fea0003800000 */
.L_x_179:
        /* <DEDUP_REMOVED lines=8> */
.L_x_182:
[----:B------:R-:W-:Y:S05]  /*7200*/  BSYNC B1 ;  /* 0x0000000000017941 */ /* 0x000fea0003800000 */
.L_x_181:
        /* <DEDUP_REMOVED lines=8> */
.L_x_184:
[----:B------:R-:W-:Y:S05]  /*7290*/  BSYNC B1 ;  /* 0x0000000000017941 */ /* 0x000fea0003800000 */
.L_x_183:
        /* <DEDUP_REMOVED lines=8> */
.L_x_186:
[----:B------:R-:W-:Y:S05]  /*7320*/  BSYNC B1 ;  /* 0x0000000000017941 */ /* 0x000fea0003800000 */
.L_x_185:
        /* <DEDUP_REMOVED lines=12> */
.L_x_188:
[----:B------:R-:W-:Y:S05]  /*73f0*/  BSYNC B1 ;  /* 0x0000000000017941 */ /* 0x000fea0003800000 */
.L_x_187:
        /* <DEDUP_REMOVED lines=8> */
.L_x_190:
[----:B------:R-:W-:Y:S05]  /*7480*/  BSYNC B1 ;  /* 0x0000000000017941 */ /* 0x000fea0003800000 */
.L_x_189:
        /* <DEDUP_REMOVED lines=8> */
.L_x_192:
[----:B------:R-:W-:Y:S05]  /*7510*/  BSYNC B1 ;  /* 0x0000000000017941 */ /* 0x000fea0003800000 */
.L_x_191:
        /* <DEDUP_REMOVED lines=8> */
.L_x_194:
[----:B------:R-:W-:Y:S05]  /*75a0*/  BSYNC B1 ;  /* 0x0000000000017941 */ /* 0x000fea0003800000 */
.L_x_193:
        /* <DEDUP_REMOVED lines=12> */
.L_x_196:
[----:B------:R-:W-:Y:S05]  /*7670*/  BSYNC B1 ;  /* 0x0000000000017941 */ /* 0x000fea0003800000 */
.L_x_195:
        /* <DEDUP_REMOVED lines=8> */
.L_x_198:
[----:B------:R-:W-:Y:S05]  /*7700*/  BSYNC B1 ;  /* 0x0000000000017941 */ /* 0x000fea0003800000 */
.L_x_197:
        /* <DEDUP_REMOVED lines=8> */
.L_x_200:
[----:B------:R-:W-:Y:S05]  /*7790*/  BSYNC B1 ;  /* 0x0000000000017941 */ /* 0x000fea0003800000 */
.L_x_199:
        /* <DEDUP_REMOVED lines=8> */
.L_x_202:
[----:B------:R-:W-:Y:S05]  /*7820*/  BSYNC B1 ;  /* 0x0000000000017941 */ /* 0x000fea0003800000 */
.L_x_201:
        /* <DEDUP_REMOVED lines=12> */
.L_x_204:
[----:B------:R-:W-:Y:S05]  /*78f0*/  BSYNC B1 ;  /* 0x0000000000017941 */ /* 0x000fea0003800000 */
.L_x_203:
        /* <DEDUP_REMOVED lines=8> */
.L_x_206:
[----:B------:R-:W-:Y:S05]  /*7980*/  BSYNC B1 ;  /* 0x0000000000017941 */ /* 0x000fea0003800000 */
.L_x_205:
        /* <DEDUP_REMOVED lines=8> */
.L_x_208:
[----:B------:R-:W-:Y:S05]  /*7a10*/  BSYNC B1 ;  /* 0x0000000000017941 */ /* 0x000fea0003800000 */
.L_x_207:
        /* <DEDUP_REMOVED lines=8> */
.L_x_210:
[----:B------:R-:W-:Y:S05]  /*7aa0*/  BSYNC B1 ;  /* 0x0000000000017941 */ /* 0x000fea0003800000 */
.L_x_209:
[----:B-1----:R-:W2:Y:S01]  /*7ab0*/  LDL.LU R3, [R1+0x2e4] ;  /* 0x0002e40001037983 */ /* 0x002ea20000300800 */
[C---:B------:R-:W-:Y:S01]  /*7ac0*/  ISETP.LT.OR P2, PT, R0.reuse, 0xb1, !P0 ;  /* 0x000000b10000780c */ /* 0x040fe20004741670 */
[----:B------:R-:W-:Y:S01]  /*7ad0*/  BSSY B1, `(.L_x_211) ;  /* 0x000000a000017945 */ /* 0x000fe20003800000 */
[----:B------:R-:W-:Y:S01]  /*7ae0*/  ISETP.LT.OR P5, PT, R0, 0xb9, !P3 ;  /* 0x000000b90000780c */ /* 0x000fe20005fa1670 */
[----:B--2---:R-:W-:Y:S01]  /*7af0*/  @!P1 IMAD R14, R3, R17, R2 ;  /* 0x00000011030e9224 */ /* 0x004fe200078e0202 */
[----:B------:R-:W-:-:S04]  /*7b00*/  IADD3 R3, P4, R12, 0x80, RZ ;  /* 0x000000800c037810 */ /* 0x000fc80007f9e0ff */
[----:B------:R1:W-:Y:S01]  /*7b10*/  @!P1 STG.E.U8 desc[UR36][R4.64+0xb1], R14 ;  /* 0x0000b10e04009986 */ /* 0x0003e2000c101124 */
[----:B------:R-:W-:-:S04]  /*7b20*/  ISETP.LT.OR P1, PT, R0, 0xb2, !P0 ;  /* 0x000000b20000780c */ /* 0x000fc80004721670 */
[----:B------:R-:W-:Y:S09]  /*7b30*/  @P2 BRA `(.L_x_212) ;  /* 0x00000000000c2947 */ /* 0x000ff20003800000 */
[----:B------:R-:W2:Y:S02]  /*7b40*/  LDG.E.U8 R16, desc[UR36][R20.64+0xb0] ;  /* 0x0000b02414107981 */ /* 0x000ea4000c1e1100 */
[----:B--2---:R-:W-:-:S05]  /*7b50*/  PRMT R2, R16, 0x8880, RZ ;  /* 0x0000888010027816 */ /* 0x004fca00000000ff */
[----:B------:R-:W-:-:S07]  /*7b60*/  IMAD R2, R2, R18, RZ ;  /* 0x0000001202027224 */ /* 0x000fce00078e02ff */
.L_x_212:
[----:B------:R-:W-:Y:S05]  /*7b70*/  BSYNC B1 ;  /* 0x0000000000017941 */ /* 0x000fea0003800000 */
.L_x_211:
        /* <DEDUP_REMOVED lines=8> */
.L_x_214:
[----:B------:R-:W-:Y:S05]  /*7c00*/  BSYNC B1 ;  /* 0x0000000000017941 */ /* 0x000fea0003800000 */
.L_x_213:
        /* <DEDUP_REMOVED lines=8> */
.L_x_216:
[----:B------:R-:W-:Y:S05]  /*7c90*/  BSYNC B1 ;  /* 0x0000000000017941 */ /* 0x000fea0003800000 */
.L_x_215:
[----:B-1----:R-:W2:Y:S01]  /*7ca0*/  LDL.LU R14, [R1+0x2f0] ;  /* 0x0002f000010e7983 */ /* 0x002ea20000300800 */
[C---:B------:R-:W-:Y:S01]  /*7cb0*/  ISETP.LT.OR P1, PT, R0.reuse, 0xba, !P3 ;  /* 0x000000ba0000780c */ /* 0x040fe20005f21670 */
[----:B------:R-:W-:Y:S01]  /*7cc0*/  IMAD.X R229, RZ, RZ, R13, P4 ;  /* 0x000000ffffe57224 */ /* 0x000fe200020e060d */
[----:B------:R-:W-:Y:S01]  /*7cd0*/  BSSY B1, `(.L_x_217) ;  /* 0x000000b000017945 */ /* 0x000fe20003800000 */
[----:B------:R-:W-:Y:S01]  /*7ce0*/  IMAD.WIDE.U32 R12, R3, R216, R220 ;  /* 0x000000d8030c7225 */ /* 0x000fe200078e00dc */
[----:B------:R-:W-:-:S03]  /*7cf0*/  ISETP.LT.OR P2, PT, R0, 0xba, !P0 ;  /* 0x000000ba0000780c */ /* 0x000fc60004741670 */
[----:B--2---:R-:W-:-:S05]  /*7d00*/  @!P5 IMAD R14, R14, R17, R2 ;  /* 0x000000110e0ed224 */ /* 0x004fca00078e0202 */
[----:B------:R1:W-:Y:S01]  /*7d10*/  @!P5 STG.E.U8 desc[UR36][R4.64+0xb8], R14 ;  /* 0x0000b80e0400d986 */ /* 0x0003e2000c101124 */
[----:B------:R-:W-:Y:S02]  /*7d20*/  ISETP.LT.OR P5, PT, R0, 0xb9, !P0 ;  /* 0x000000b90000780c */ /* 0x000fe400047a1670 */
[----:B-1----:R-:W-:Y:S01]  /*7d30*/  IADD3 R14, P4, R12, R218, RZ ;  /* 0x000000da0c0e7210 */ /* 0x002fe20007f9e0ff */
[----:B------:R-:W-:-:S12]  /*7d40*/  @P1 BRA `(.L_x_218) ;  /* 0x00000000000c1947 */ /* 0x000fd80003800000 */
[----:B------:R-:W2:Y:S02]  /*7d50*/  LDG.E.U8 R16, desc[UR36][R22.64+0xb9] ;  /* 0x0000b92416107981 */ /* 0x000ea4000c1e1100 */
[----:B--2---:R-:W-:-:S05]  /*7d60*/  PRMT R2, R16, 0x8880, RZ ;  /* 0x0000888010027816 */ /* 0x004fca00000000ff */
[----:B------:R-:W-:-:S07]  /*7d70*/  IMAD R2, R2, R18, RZ ;  /* 0x0000001202027224 */ /* 0x000fce00078e02ff */
.L_x_218:
[----:B------:R-:W-:Y:S05]  /*7d80*/  BSYNC B1 ;  /* 0x0000000000017941 */ /* 0x000fea0003800000 */
.L_x_217:
[----:B------:R-:W2:Y:S01]  /*7d90*/  LDL.LU R225, [R1+0x2f4] ;  /* 0x0002f40001e17983 */ /* 0x000ea20000300800 */
[----:B------:R-:W-:Y:S01]  /*7da0*/  BSSY B1, `(.L_x_219) ;  /* 0x0000008000017945 */ /* 0x000fe20003800000 */
[----:B------:R-:W-:Y:S02]  /*7db0*/  IMAD R229, R229, R216, RZ ;  /* 0x000000d8e5e57224 */ /* 0x000fe400078e02ff */
[----:B--2---:R-:W-:-:S05]  /*7dc0*/  @!P1 IMAD R225, R225, R17, R2 ;  /* 0x00000011e1e19224 */ /* 0x004fca00078e0202 */
[----:B------:R1:W-:Y:S01]  /*7dd0*/  @!P1 STG.E.U8 desc[UR36][R4.64+0xb9], R225 ;  /* 0x0000b9e104009986 */ /* 0x0003e2000c101124 */
[----:B------:R-:W-:Y:S05]  /*7de0*/  @P5 BRA `(.L_x_220) ;  /* 0x00000000000c5947 */ /* 0x000fea0003800000 */
[----:B------:R-:W2:Y:S02]  /*7df0*/  LDG.E.U8 R16, desc[UR36][R20.64+0xb8] ;  /* 0x0000b82414107981 */ /* 0x000ea4000c1e1100 */
[----:B--2---:R-:W-:-:S05]  /*7e00*/  PRMT R2, R16, 0x8880, RZ ;  /* 0x0000888010027816 */ /* 0x004fca00000000ff */
[----:B------:R-:W-:-:S07]  /*7e10*/  IMAD R2, R2, R18, RZ ;  /* 0x0000001202027224 */ /* 0x000fce00078e02ff */
.L_x_220:
[----:B------:R-:W-:Y:S05]  /*7e20*/  BSYNC B1 ;  /* 0x0000000000017941 */ /* 0x000fea0003800000 */
.L_x_219:
[----:B-1----:R-:W2:Y:S01]  /*7e30*/  LDL.LU R225, [R1+0x2f8] ;  /* 0x0002f80001e17983 */ /* 0x002ea20000300800 */
[----:B------:R-:W-:Y:S01]  /*7e40*/  BSSY B1, `(.L_x_221) ;  /* 0x0000008000017945 */ /* 0x000fe20003800000 */
[----:B--2---:R-:W-:Y:S02]  /*7e50*/  @!P5 IMAD R228, R225, R17, R2 ;  /* 0x00000011e1e4d224 */ /* 0x004fe400078e0202 */
[----:B------:R-:W-:-:S03]  /*7e60*/  IMAD R225, R3, R217, R229 ;  /* 0x000000d903e17224 */ /* 0x000fc600078e02e5 */
[----:B------:R1:W-:Y:S01]  /*7e70*/  @!P5 STG.E.U8 desc[UR36][R10.64+0xb8], R228 ;  /* 0x0000b8e40a00d986 */ /* 0x0003e2000c101124 */
[----:B------:R-:W-:Y:S05]  /*7e80*/  @P2 BRA `(.L_x_222) ;  /* 0x00000000000c2947 */ /* 0x000fea0003800000 */
[----:B------:R-:W2:Y:S02]  /*7e90*/  LDG.E.U8 R16, desc[UR36][R20.64+0xb9] ;  /* 0x0000b92414107981 */ /* 0x000ea4000c1e1100 */
[----:B--2---:R-:W-:-:S05]  /*7ea0*/  PRMT R2, R16, 0x8880, RZ ;  /* 0x0000888010027816 */ /* 0x004fca00000000ff */
[----:B------:R-:W-:-:S07]  /*7eb0*/  IMAD R2, R2, R18, RZ ;  /* 0x0000001202027224 */ /* 0x000fce00078e02ff */
.L_x_222:
[----:B------:R-:W-:Y:S05]  /*7ec0*/  BSYNC B1 ;  /* 0x0000000000017941 */ /* 0x000fea0003800000 */
.L_x_221:
[----:B------:R-:W2:Y:S01]  /*7ed0*/  LDL.LU R217, [R1+0x2fc] ;  /* 0x0002fc0001d97983 */ /* 0x000ea20000300800 */
[----:B------:R-:W-:Y:S01]  /*7ee0*/  ISETP.GE.AND P1, PT, R224, 0x81, PT ;  /* 0x00000081e000780c */ /* 0x000fe20003f26270 */
[----:B------:R-:W-:Y:S01]  /*7ef0*/  BSSY B1, `(.L_x_223) ;  /* 0x000000c000017945 */ /* 0x000fe20003800000 */
[----:B------:R-:W-:Y:S02]  /*7f00*/  IADD3.X R15, R219, R13, R225, P4, !PT ;  /* 0x0000000ddb0f7210 */ /* 0x000fe400027fe4e1 */
[----:B------:R-:W-:Y:S01]  /*7f10*/  ISETP.LT.OR P4, PT, R0, 0x1, !P1 ;  /* 0x000000010000780c */ /* 0x000fe20004f81670 */
[----:B--2---:R-:W-:Y:S02]  /*7f20*/  @!P2 IMAD R12, R217, R17, R2 ;  /* 0x00000011d90ca224 */ /* 0x004fe400078e0202 */
[----:B------:R-:W-:-:S03]  /*7f30*/  IMAD.WIDE.U32 R216, R3, R216, R226 ;  /* 0x000000d803d87225 */ /* 0x000fc600078e00e2 */
[----:B------:R2:W-:Y:S02]  /*7f40*/  @!P2 STG.E.U8 desc[UR36][R10.64+0xb9], R12 ;  /* 0x0000b90c0a00a986 */ /* 0x0005e4000c101124 */
[----:B--2---:R-:W-:Y:S01]  /*7f50*/  IADD3 R12, P2, P5, R222, R218, R216 ;  /* 0x000000dade0c7210 */ /* 0x004fe20007d5e0d8 */
[----:B------:R-:W-:-:S04]  /*7f60*/  IMAD.IADD R216, R225, 0x1, R217 ;  /* 0x00000001e1d87824 */ /* 0x000fc800078e02d9 */
[----:B------:R-:W-:Y:S08]  /*7f70*/  @P4 BRA `(.L_x_224) ;  /* 0x00000000000c4947 */ /* 0x000ff00003800000 */
[----:B------:R-:W2:Y:S02]  /*7f80*/  LDG.E.U8 R16, desc[UR36][R14.64] ;  /* 0x000000240e107981 */ /* 0x000ea4000c1e1100 */
[----:B--2---:R-:W-:-:S05]  /*7f90*/  PRMT R2, R16, 0x8880, RZ ;  /* 0x0000888010027816 */ /* 0x004fca00000000ff */
[----:B------:R-:W-:-:S07]  /*7fa0*/  IMAD R2, R2, R18, RZ ;  /* 0x0000001202027224 */ /* 0x000fce00078e02ff */
.L_x_224:
[----:B------:R-:W-:Y:S05]  /*7fb0*/  BSYNC B1 ;  /* 0x0000000000017941 */ /* 0x000fea0003800000 */
.L_x_223:
[----:B------:R-:W2:Y:S01]  /*7fc0*/  LDL.LU R3, [R1] ;  /* 0x0000000001037983 */ /* 0x000ea20000300800 */
[----:B------:R-:W-:Y:S01]  /*7fd0*/  IADD3.X R13, R221, R219, R216, P2, P5 ;  /* 0x000000dbdd0d7210 */ /* 0x000fe200017ea4d8 */
[----:B------:R-:W-:Y:S01]  /*7fe0*/  BSSY B1, `(.L_x_225) ;  /* 0x000000a000017945 */ /* 0x000fe20003800000 */
[----:B------:R-:W-:-:S04]  /*7ff0*/  ISETP.GE.AND P2, PT, R224, 0x89, PT ;  /* 0x00000089e000780c */ /* 0x000fc80003f46270 */
[----:B------:R-:W-:Y:S01]  /*8000*/  ISETP.LT.OR P5, PT, R0, 0x1, !P2 ;  /* 0x000000010000780c */ /* 0x000fe200057a1670 */
[----:B--2---:R-:W-:-:S05]  /*8010*/  @!P4 IMAD R3, R3, R17, R2 ;  /* 0x000000110303c224 */ /* 0x004fca00078e0202 */
[----:B------:R2:W-:Y:S01]  /*8020*/  @!P4 STG.E.U8 desc[UR36][R6.64], R3 ;  /* 0x000000030600c986 */ /* 0x0005e2000c101124 */
[----:B------:R-:W-:-:S13]  /*8030*/  ISETP.LT.OR P4, PT, R0, 0x2, !P1 ;  /* 0x000000020000780c */ /* 0x000fda0004f81670 */
[----:B--2---:R-:W-:Y:S05]  /*8040*/  @P4 BRA `(.L_x_226) ;  /* 0x00000000000c4947 */ /* 0x004fea0003800000 */
[----:B------:R-:W2:Y:S02]  /*8050*/  LDG.E.U8 R16, desc[UR36][R14.64+0x1] ;  /* 0x000001240e107981 */ /* 0x000ea4000c1e1100 */
[----:B--2---:R-:W-:-:S05]  /*8060*/  PRMT R2, R16, 0x8880, RZ ;  /* 0x0000888010027816 */ /* 0x004fca00000000ff */
[----:B------:R-:W-:-:S07]  /*8070*/  IMAD R2, R2, R18, RZ ;  /* 0x0000001202027224 */ /* 0x000fce00078e02ff */
.L_x_226:
[----:B------:R-:W-:Y:S05]  /*8080*/  BSYNC B1 ;  /* 0x0000000000017941 */ /* 0x000fea0003800000 */
.L_x_225:
[----:B------:R-:W2:Y:S01]  /*8090*/  LDL.LU R3, [R1+0x4] ;  /* 0x0000040001037983 */ /* 0x000ea20000300800 */
[----:B------:R-:W-:Y:S01]  /*80a0*/  BSSY B1, `(.L_x_227) ;  /* 0x0000007000017945 */ /* 0x000fe20003800000 */
[----:B--2---:R-:W-:-:S05]  /*80b0*/  @!P4 IMAD R3, R3, R17, R2 ;  /* 0x000000110303c224 */ /* 0x004fca00078e0202 */
[----:B------:R2:W-:Y:S01]  /*80c0*/  @!P4 STG.E.U8 desc[UR36][R6.64+0x1], R3 ;  /* 0x000001030600c986 */ /* 0x0005e2000c101124 */
[----:B------:R-:W-:Y:S05]  /*80d0*/  @P5 BRA `(.L_x_228) ;  /* 0x00000000000c5947 */ /* 0x000fea0003800000 */
[----:B------:R-:W3:Y:S02]  /*80e0*/  LDG.E.U8 R16, desc[UR36][R12.64] ;  /* 0x000000240c107981 */ /* 0x000ee4000c1e1100 */
[----:B---3--:R-:W-:-:S05]  /*80f0*/  PRMT R2, R16, 0x8880, RZ ;  /* 0x0000888010027816 */ /* 0x008fca00000000ff */
[----:B------:R-:W-:-:S07]  /*8100*/  IMAD R2, R2, R18, RZ ;  /* 0x0000001202027224 */ /* 0x000fce00078e02ff */
.L_x_228:
[----:B------:R-:W-:Y:S05]  /*8110*/  BSYNC B1 ;  /* 0x0000000000017941 */ /* 0x000fea0003800000 */
.L_x_227:
[----:B--2---:R-:W2:Y:S01]  /*8120*/  LDL.LU R3, [R1+0x8] ;  /* 0x0000080001037983 */ /* 0x004ea20000300800 */
[----:B------:R-:W-:Y:S01]  /*8130*/  ISETP.LT.OR P4, PT, R0, 0x2, !P2 ;  /* 0x000000020000780c */ /* 0x000fe20005781670 */
[----:B------:R-:W-:Y:S01]  /*8140*/  BSSY B1, `(.L_x_229) ;  /* 0x0000008000017945 */ /* 0x000fe20003800000 */
[----:B--2---:R-:W-:-:S05]  /*8150*/  @!P5 IMAD R3, R3, R17, R2 ;  /* 0x000000110303d224 */ /* 0x004fca00078e0202 */
[----:B------:R2:W-:Y:S01]  /*8160*/  @!P5 STG.E.U8 desc[UR36][R8.64], R3 ;  /* 0x000000030800d986 */ /* 0x0005e2000c101124 */
[----:B------:R-:W-:-:S05]  /*8170*/  ISETP.LT.OR P5, PT, R0, 0x9, !P1 ;  /* 0x000000090000780c */ /* 0x000fca0004fa1670 */
[----:B------:R-:W-:Y:S08]  /*8180*/  @P4 BRA `(.L_x_230) ;  /* 0x00000000000c4947 */ /* 0x000ff00003800000 */
[----:B------:R-:W3:Y:S02]  /*8190*/  LDG.E.U8 R16, desc[UR36][R12.64+0x1] ;  /* 0x000001240c107981 */ /* 0x000ee4000c1e1100 */
[----:B---3--:R-:W-:-:S05]  /*81a0*/  PRMT R2, R16, 0x8880, RZ ;  /* 0x0000888010027816 */ /* 0x008fca00000000ff */
[----:B------:R-:W-:-:S07]  /*81b0*/  IMAD R2, R2, R18, RZ ;  /* 0x0000001202027224 */ /* 0x000fce00078e02ff */
.L_x_230:
[----:B------:R-:W-:Y:S05]  /*81c0*/  BSYNC B1 ;  /* 0x0000000000017941 */ /* 0x000fea0003800000 */
.L_x_229:
[----:B--2---:R-:W2:Y:S01]  /*81d0*/  LDL.LU R3, [R1+0xc] ;  /* 0x00000c0001037983 */ /* 0x004ea20000300800 */
[----:B------:R-:W-:Y:S01]  /*81e0*/  BSSY B1, `(.L_x_231) ;  /* 0x0000007000017945 */ /* 0x000fe20003800000 */
[----:B--2---:R-:W-:-:S05]  /*81f0*/  @!P4 IMAD R3, R3, R17, R2 ;  /* 0x000000110303c224 */ /* 0x004fca00078e0202 */
[----:B------:R2:W-:Y:S01]  /*8200*/  @!P4 STG.E.U8 desc[UR36][R8.64+0x1], R3 ;  /* 0x000001030800c986 */ /* 0x0005e2000c101124 */
[----:B------:R-:W-:Y:S05]  /*8210*/  @P5 BRA `(.L_x_232) ;  /* 0x00000000000c5947 */ /* 0x000fea0003800000 */
[----:B------:R-:W3:Y:S02]  /*8220*/  LDG.E.U8 R16, desc[UR36][R14.64+0x8] ;  /* 0x000008240e107981 */ /* 0x000ee4000c1e1100 */
[----:B---3--:R-:W-:-:S05]  /*8230*/  PRMT R2, R16, 0x8880, RZ ;  /* 0x0000888010027816 */ /* 0x008fca00000000ff */
[----:B------:R-:W-:-:S07]  /*8240*/  IMAD R2, R2, R18, RZ ;  /* 0x0000001202027224 */ /* 0x000fce00078e02ff */
.L_x_232:
[----:B------:R-:W-:Y:S05]  /*8250*/  BSYNC B1 ;  /* 0x0000000000017941 */ /* 0x000fea0003800000 */
.L_x_231:
        /* <DEDUP_REMOVED lines=10> */
.L_x_234:
[----:B------:R-:W-:Y:S05]  /*8300*/  BSYNC B1 ;  /* 0x0000000000017941 */ /* 0x000fea0003800000 */
.L_x_233:
        /* <DEDUP_REMOVED lines=8> */
.L_x_236:
[----:B------:R-:W-:Y:S05]  /*8390*/  BSYNC B1 ;  /* 0x0000000000017941 */ /* 0x000fea0003800000 */
.L_x_235:
        /* <DEDUP_REMOVED lines=10> */
.L_x_238:
[----:B------:R-:W-:Y:S05]  /*8440*/  BSYNC B1 ;  /* 0x0000000000017941 */ /* 0x000fea0003800000 */
.L_x_237:
        /* <DEDUP_REMOVED lines=8> */
.L_x_240:
[----:B------:R-:W-:Y:S05]  /*84d0*/  BSYNC B1 ;  /* 0x0000000000017941 */ /* 0x000fea0003800000 */
.L_x_239:
        /* <DEDUP_REMOVED lines=10> */
.L_x_242:
[----:B------:R-:W-:Y:S05]  /*8580*/  BSYNC B1 ;  /* 0x0000000000017941 */ /* 0x000fea0003800000 */
.L_x_241:
        /* <DEDUP_REMOVED lines=8> */
.L_x_244:
[----:B------:R-:W-:Y:S05]  /*8610*/  BSYNC B1 ;  /* 0x0000000000017941 */ /* 0x000fea0003800000 */
.L_x_243:
        /* <DEDUP_REMOVED lines=10> */
.L_x_246:
[----:B------:R-:W-:Y:S05]  /*86c0*/  BSYNC B1 ;  /* 0x0000000000017941 */ /* 0x000fea0003800000 */
.L_x_245:
        /* <DEDUP_REMOVED lines=8> */
.L_x_248:
[----:B------:R-:W-:Y:S05]  /*8750*/  BSYNC B1 ;  /* 0x0000000000017941 */ /* 0x000fea0003800000 */
.L_x_247:
        /* <DEDUP_REMOVED lines=10> */
.L_x_250:
[----:B------:R-:W-:Y:S05]  /*8800*/  BSYNC B1 ;  /* 0x0000000000017941 */ /* 0x000fea0003800000 */
.L_x_249:
        /* <DEDUP_REMOVED lines=8> */
.L_x_252:
[----:B------:R-:W-:Y:S05]  /*8890*/  BSYNC B1 ;  /* 0x0000000000017941 */ /* 0x000fea0003800000 */
.L_x_251:
        /* <DEDUP_REMOVED lines=10> */
.L_x_254:
[----:B------:R-:W-:Y:S05]  /*8940*/  BSYNC B1 ;  /* 0x0000000000017941 */ /* 0x000fea0003800000 */
.L_x_253:
        /* <DEDUP_REMOVED lines=8> */
.L_x_256:
[----:B------:R-:W-:Y:S05]  /*89d0*/  BSYNC B1 ;  /* 0x0000000000017941 */ /* 0x000fea0003800000 */
.L_x_255:
        /* <DEDUP_REMOVED lines=10> */
.L_x_258:
[----:B------:R-:W-:Y:S05]  /*8a80*/  BSYNC B1 ;  /* 0x0000000000017941 */ /* 0x000fea0003800000 */
.L_x_257:
        /* <DEDUP_REMOVED lines=8> */
.L_x_260:
[----:B------:R-:W-:Y:S05]  /*8b10*/  BSYNC B1 ;  /* 0x0000000000017941 */ /* 0x000fea0003800000 */
.L_x_259:
        /* <DEDUP_REMOVED lines=10> */
.L_x_262:
[----:B------:R-:W-:Y:S05]  /*8bc0*/  BSYNC B1 ;  /* 0x0000000000017941 */ /* 0x000fea0003800000 */
.L_x_261:
        /* <DEDUP_REMOVED lines=8> */
.L_x_264:
[----:B------:R-:W-:Y:S05]  /*8c50*/  BSYNC B1 ;  /* 0x0000000000017941 */ /* 0x000fea0003800000 */
.L_x_263:
        /* <DEDUP_REMOVED lines=10> */
.L_x_266:
[----:B------:R-:W-:Y:S05]  /*8d00*/  BSYNC B1 ;  /* 0x0000000000017941 */ /* 0x000fea0003800000 */
.L_x_265:
        /* <DEDUP_REMOVED lines=8> */
.L_x_268:
[----:B------:R-:W-:Y:S05]  /*8d90*/  BSYNC B1 ;  /* 0x0000000000017941 */ /* 0x000fea0003800000 */
.L_x_267:
        /* <DEDUP_REMOVED lines=10> */
.L_x_270:
[----:B------:R-:W-:Y:S05]  /*8e40*/  BSYNC B1 ;  /* 0x0000000000017941 */ /* 0x000fea0003800000 */
.L_x_269:
        /* <DEDUP_REMOVED lines=8> */
.L_x_272:
[----:B------:R-:W-:Y:S05]  /*8ed0*/  BSYNC B1 ;  /* 0x0000000000017941 */ /* 0x000fea0003800000 */
.L_x_271:
        /* <DEDUP_REMOVED lines=10> */
.L_x_274:
[----:B------:R-:W-:Y:S05]  /*8f80*/  BSYNC B1 ;  /* 0x0000000000017941 */ /* 0x000fea0003800000 */
.L_x_273:
        /* <DEDUP_REMOVED lines=8> */
.L_x_276:
[----:B------:R-:W-:Y:S05]  /*9010*/  BSYNC B1 ;  /* 0x0000000000017941 */ /* 0x000fea0003800000 */
.L_x_275:
        /* <DEDUP_REMOVED lines=10> */
.L_x_278:
[----:B------:R-:W-:Y:S05]  /*90c0*/  BSYNC B1 ;  /* 0x0000000000017941 */ /* 0x000fea0003800000 */
.L_x_277:
        /* <DEDUP_REMOVED lines=8> */
.L_x_280:
[----:B------:R-:W-:Y:S05]  /*9150*/  BSYNC B1 ;  /* 0x0000000000017941 */ /* 0x000fea0003800000 */
.L_x_279:
        /* <DEDUP_REMOVED lines=10> */
.L_x_282:
[----:B------:R-:W-:Y:S05]  /*9200*/  BSYNC B1 ;  /* 0x0000000000017941 */ /* 0x000fea0003800000 */
.L_x_281:
        /* <DEDUP_REMOVED lines=8> */
.L_x_284:
[----:B------:R-:W-:Y:S05]  /*9290*/  BSYNC B1 ;  /* 0x0000000000017941 */ /* 0x000fea0003800000 */
.L_x_283:
        /* <DEDUP_REMOVED lines=10> */
.L_x_286:
[----:B------:R-:W-:Y:S05]  /*9340*/  BSYNC B1 ;  /* 0x0000000000017941 */ /* 0x000fea0003800000 */
.L_x_285:
        /* <DEDUP_REMOVED lines=8> */
.L_x_288:
[----:B------:R-:W-:Y:S05]  /*93d0*/  BSYNC B1 ;  /* 0x0000000000017941 */ /* 0x000fea0003800000 */
.L_x_287:
        /* <DEDUP_REMOVED lines=10> */
.L_x_290:
[----:B------:R-:W-:Y:S05]  /*9480*/  BSYNC B1 ;  /* 0x0000000000017941 */ /* 0x000fea0003800000 */
.L_x_289:
        /* <DEDUP_REMOVED lines=8> */
.L_x_292:
[----:B------:R-:W-:Y:S05]  /*9510*/  BSYNC B1 ;  /* 0x0000000000017941 */ /* 0x000fea0003800000 */
.L_x_291:
        /* <DEDUP_REMOVED lines=10> */
.L_x_294:
[----:B------:R-:W-:Y:S05]  /*95c0*/  BSYNC B1 ;  /* 0x0000000000017941 */ /* 0x000fea0003800000 */
.L_x_293:
        /* <DEDUP_REMOVED lines=8> */
.L_x_296:
[----:B------:R-:W-:Y:S05]  /*9650*/  BSYNC B1 ;  /* 0x0000000000017941 */ /* 0x000fea0003800000 */
.L_x_295:
        /* <DEDUP_REMOVED lines=10> */
.L_x_298:
[----:B------:R-:W-:Y:S05]  /*9700*/  BSYNC B1 ;  /* 0x0000000000017941 */ /* 0x000fea0003800000 */
.L_x_297:
        /* <DEDUP_REMOVED lines=8> */
.L_x_300:
[----:B------:R-:W-:Y:S05]  /*9790*/  BSYNC B1 ;  /* 0x0000000000017941 */ /* 0x000fea0003800000 */
.L_x_299:
        /* <DEDUP_REMOVED lines=10> */
.L_x_302:
[----:B------:R-:W-:Y:S05]  /*9840*/  BSYNC B1 ;  /* 0x0000000000017941 */ /* 0x000fea0003800000 */
.L_x_301:
        /* <DEDUP_REMOVED lines=8> */
.L_x_304:
[----:B------:R-:W-:Y:S05]  /*98d0*/  BSYNC B1 ;  /* 0x0000000000017941 */ /* 0x000fea0003800000 */
.L_x_303:
        /* <DEDUP_REMOVED lines=10> */
.L_x_306:
[----:B------:R-:W-:Y:S05]  /*9980*/  BSYNC B1 ;  /* 0x0000000000017941 */ /* 0x000fea0003800000 */
.L_x_305:
        /* <DEDUP_REMOVED lines=8> */
.L_x_308:
[----:B------:R-:W-:Y:S05]  /*9a10*/  BSYNC B1 ;  /* 0x0000000000017941 */ /* 0x000fea0003800000 */
.L_x_307:
        /* <DEDUP_REMOVED lines=10> */
.L_x_310:
[----:B------:R-:W-:Y:S05]  /*9ac0*/  BSYNC B1 ;  /* 0x0000000000017941 */ /* 0x000fea0003800000 */
.L_x_309:
        /* <DEDUP_REMOVED lines=8> */
.L_x_312:
[----:B------:R-:W-:Y:S05]  /*9b50*/  BSYNC B1 ;  /* 0x0000000000017941 */ /* 0x000fea0003800000 */
.L_x_311:
        /* <DEDUP_REMOVED lines=10> */
.L_x_314:
[----:B------:R-:W-:Y:S05]  /*9c00*/  BSYNC B1 ;  /* 0x0000000000017941 */ /* 0x000fea0003800000 */
.L_x_313:
        /* <DEDUP_REMOVED lines=8> */
.L_x_316:
[----:B------:R-:W-:Y:S05]  /*9c90*/  BSYNC B1 ;  /* 0x0000000000017941 */ /* 0x000fea0003800000 */
.L_x_315:
        /* <DEDUP_REMOVED lines=10> */
.L_x_318:
[----:B------:R-:W-:Y:S05]  /*9d40*/  BSYNC B1 ;  /* 0x0000000000017941 */ /* 0x000fea0003800000 */
.L_x_317:
        /* <DEDUP_REMOVED lines=8> */
.L_x_320:
[----:B------:R-:W-:Y:S05]  /*9dd0*/  BSYNC B1 ;  /* 0x0000000000017941 */ /* 0x000fea0003800000 */
.L_x_319:
        /* <DEDUP_REMOVED lines=10> */
.L_x_322:
[----:B------:R-:W-:Y:S05]  /*9e80*/  BSYNC B1 ;  /* 0x0000000000017941 */ /* 0x000fea0003800000 */
.L_x_321:
        /* <DEDUP_REMOVED lines=8> */
.L_x_324:
[----:B------:R-:W-:Y:S05]  /*9f10*/  BSYNC B1 ;  /* 0x0000000000017941 */ /* 0x000fea0003800000 */
.L_x_323:
        /* <DEDUP_REMOVED lines=10> */
.L_x_326:
[----:B------:R-:W-:Y:S05]  /*9fc0*/  BSYNC B1 ;  /* 0x0000000000017941 */ /* 0x000fea0003800000 */
.L_x_325:
        /* <DEDUP_REMOVED lines=8> */
.L_x_328:
[----:B------:R-:W-:Y:S05]  /*a050*/  BSYNC B1 ;  /* 0x0000000000017941 */ /* 0x000fea0003800000 */
.L_x_327:
        /* <DEDUP_REMOVED lines=10> */
.L_x_330:
[----:B------:R-:W-:Y:S05]  /*a100*/  BSYNC B1 ;  /* 0x0000000000017941 */ /* 0x000fea0003800000 */
.L_x_329:
        /* <DEDUP_REMOVED lines=8> */
.L_x_332:
[----:B------:R-:W-:Y:S05]  /*a190*/  BSYNC B1 ;  /* 0x0000000000017941 */ /* 0x000fea0003800000 */
.L_x_331:
        /* <DEDUP_REMOVED lines=10> */
.L_x_334:
[----:B------:R-:W-:Y:S05]  /*a240*/  BSYNC B1 ;  /* 0x0000000000017941 */ /* 0x000fea0003800000 */
.L_x_333:
        /* <DEDUP_REMOVED lines=8> */
.L_x_336:
[----:B------:R-:W-:Y:S05]  /*a2d0*/  BSYNC B1 ;  /* 0x0000000000017941 */ /* 0x000fea0003800000 */
.L_x_335:
        /* <DEDUP_REMOVED lines=10> */
.L_x_338:
[----:B------:R-:W-:Y:S05]  /*a380*/  BSYNC B1 ;  /* 0x0000000000017941 */ /* 0x000fea0003800000 */
.L_x_337:
        /* <DEDUP_REMOVED lines=8> */
.L_x_340:
[----:B------:R-:W-:Y:S05]  /*a410*/  BSYNC B1 ;  /* 0x0000000000017941 */ /* 0x000fea0003800000 */
.L_x_339:
        /* <DEDUP_REMOVED lines=10> */
.L_x_342:
[----:B------:R-:W-:Y:S05]  /*a4c0*/  BSYNC B1 ;  /* 0x0000000000017941 */ /* 0x000fea0003800000 */
.L_x_341:
        /* <DEDUP_REMOVED lines=8> */
.L_x_344:
[----:B------:R-:W-:Y:S05]  /*a550*/  BSYNC B1 ;  /* 0x0000000000017941 */ /* 0x000fea0003800000 */
.L_x_343:
        /* <DEDUP_REMOVED lines=10> */
.L_x_346:
[----:B------:R-:W-:Y:S05]  /*a600*/  BSYNC B1 ;  /* 0x0000000000017941 */ /* 0x000fea0003800000 */
.L_x_345:
        /* <DEDUP_REMOVED lines=8> */
.L_x_348:
[----:B------:R-:W-:Y:S05]  /*a690*/  BSYNC B1 ;  /* 0x0000000000017941 */ /* 0x000fea0003800000 */
.L_x_347:
        /* <DEDUP_REMOVED lines=10> */
.L_x_350:
[----:B------:R-:W-:Y:S05]  /*a740*/  BSYNC B1 ;  /* 0x0000000000017941 */ /* 0x000fea0003800000 */
.L_x_349:
        /* <DEDUP_REMOVED lines=8> */
.L_x_352:
[----:B------:R-:W-:Y:S05]  /*a7d0*/  BSYNC B1 ;  /* 0x0000000000017941 */ /* 0x000fea0003800000 */
.L_x_351:
        /* <DEDUP_REMOVED lines=10> */
.L_x_354:
[----:B------:R-:W-:Y:S05]  /*a880*/  BSYNC B1 ;  /* 0x0000000000017941 */ /* 0x000fea0003800000 */
.L_x_353:
        /* <DEDUP_REMOVED lines=8> */
.L_x_356:
[----:B------:R-:W-:Y:S05]  /*a910*/  BSYNC B1 ;  /* 0x0000000000017941 */ /* 0x000fea0003800000 */
.L_x_355:
        /* <DEDUP_REMOVED lines=10> */
.L_x_358:
[----:B------:R-:W-:Y:S05]  /*a9c0*/  BSYNC B1 ;  /* 0x0000000000017941 */ /* 0x000fea0003800000 */
.L_x_357:
        /* <DEDUP_REMOVED lines=8> */
.L_x_360:
[----:B------:R-:W-:Y:S05]  /*aa50*/  BSYNC B1 ;  /* 0x0000000000017941 */ /* 0x000fea0003800000 */
.L_x_359:
        /* <DEDUP_REMOVED lines=10> */
.L_x_362:
[----:B------:R-:W-:Y:S05]  /*ab00*/  BSYNC B1 ;  /* 0x0000000000017941 */ /* 0x000fea0003800000 */
.L_x_361:
        /* <DEDUP_REMOVED lines=8> */
.L_x_364:
[----:B------:R-:W-:Y:S05]  /*ab90*/  BSYNC B1 ;  /* 0x0000000000017941 */ /* 0x000fea0003800000 */
.L_x_363:
        /* <DEDUP_REMOVED lines=10> */
.L_x_366:
[----:B------:R-:W-:Y:S05]  /*ac40*/  BSYNC B1 ;  /* 0x0000000000017941 */ /* 0x000fea0003800000 */
.L_x_365:
        /* <DEDUP_REMOVED lines=8> */
.L_x_368:
[----:B------:R-:W-:Y:S05]  /*acd0*/  BSYNC B1 ;  /* 0x0000000000017941 */ /* 0x000fea0003800000 */
.L_x_367:
        /* <DEDUP_REMOVED lines=10> */
.L_x_370:
[----:B------:R-:W-:Y:S05]  /*ad80*/  BSYNC B1 ;  /* 0x0000000000017941 */ /* 0x000fea0003800000 */
.L_x_369:
        /* <DEDUP_REMOVED lines=8> */
.L_x_372:
[----:B------:R-:W-:Y:S05]  /*ae10*/  BSYNC B1 ;  /* 0x0000000000017941 */ /* 0x000fea0003800000 */
.L_x_371:
        /* <DEDUP_REMOVED lines=10> */
.L_x_374:
[----:B------:R-:W-:Y:S05]  /*aec0*/  BSYNC B1 ;  /* 0x0000000000017941 */ /* 0x000fea0003800000 */
.L_x_373:
        /* <DEDUP_REMOVED lines=8> */
.L_x_376:
[----:B------:R-:W-:Y:S05]  /*af50*/  BSYNC B1 ;  /* 0x0000000000017941 */ /* 0x000fea0003800000 */
.L_x_375:
        /* <DEDUP_REMOVED lines=10> */
.L_x_378:
[----:B------:R-:W-:Y:S05]  /*b000*/  BSYNC B1 ;  /* 0x0000000000017941 */ /* 0x000fea0003800000 */
.L_x_377:
[----:B--2---:R-:W2:Y:S01]  /*b010*/  LDL.LU R3, [R1+0x134] ;  /* 0x0001340001037983 */ /* 0x004ea20000300800 */
[----:B------:R-:W-:Y:S01]  /*b020*/  BSSY B1, `(.L_x_379) ;  /* 0x0000007000017945 */ /* 0x000fe20003800000 */
[----:B--2---:R-:W-:-:S05]  /*b030*/  @!P4 IMAD R3, R3, R17, R2 ;  /* 0x000000110303c224 */ /* 0x004fca00078e0202 */
[----:B------:R2:W-:Y:S01]  /*b040*/  @!P4 STG.E.U8 desc[UR36][R6.64+0x99], R3 ;  /* 0x000099030600c986 */ /* 0x0005e2000c101124 */
[----:B------:R-:W-:Y:S05]  /*b050*/  @P5 BRA `(.L_x_380) ;  /* 0x00000000000c5947 */ /* 0x000fea0003800000 */
[----:B------:R-:W2:Y:S02]  /*b060*/  LDG.E.U8 R16, desc[UR36][R12.64+0x98] ;  /* 0x000098240c107981 */ /* 0x000ea4000c1e1100 */
[----:B--2---:R-:W-:-:S05]  /*b070*/  PRMT R3, R16, 0x8880, RZ ;  /* 0x0000888010037816 */ /* 0x004fca00000000ff */
[----:B------:R-:W-:-:S07]  /*b080*/  IMAD R2, R3, R18, RZ ;  /* 0x0000001203027224 */ /* 0x000fce00078e02ff */
.L_x_380:
[----:B------:R-:W-:Y:S05]  /*b090*/  BSYNC B1 ;  /* 0x0000000000017941 */ /* 0x000fea0003800000 */
.L_x_379:
[----:B--2---:R-:W2:Y:S01]  /*b0a0*/  LDL.LU R3, [R1+0x138] ;  /* 0x0001380001037983 */ /* 0x004ea20000300800 */
[----:B------:R-:W-:Y:S01]  /*b0b0*/  ISETP.LT.OR P4, PT, R0, 0x9a, !P2 ;  /* 0x0000009a0000780c */ /* 0x000fe20005781670 */
[----:B------:R-:W-:Y:S01]  /*b0c0*/  BSSY B1, `(.L_x_381) ;  /* 0x0000008000017945 */ /* 0x000fe20003800000 */
[----:B--2---:R-:W-:-:S05]  /*b0d0*/  @!P5 IMAD R3, R3, R17, R2 ;  /* 0x000000110303d224 */ /* 0x004fca00078e0202 */
[----:B------:R2:W-:Y:S01]  /*b0e0*/  @!P5 STG.E.U8 desc[UR36][R8.64+0x98], R3 ;  /* 0x000098030800d986 */ /* 0x0005e2000c101124 */
[----:B------:R-:W-:-:S05]  /*b0f0*/  ISETP.LT.OR P5, PT, R0, 0xa1, !P1 ;  /* 0x000000a10000780c */ /* 0x000fca0004fa1670 */
[----:B------:R-:W-:Y:S08]  /*b100*/  @P4 BRA `(.L_x_382) ;  /* 0x00000000000c4947 */ /* 0x000ff00003800000 */
[----:B------:R-:W2:Y:S02]  /*b110*/  LDG.E.U8 R16, desc[UR36][R12.64+0x99] ;  /* 0x000099240c107981 */ /* 0x000ea4000c1e1100 */
[----:B--2---:R-:W-:-:S05]  /*b120*/  PRMT R3, R16, 0x8880, RZ ;  /* 0x0000888010037816 */ /* 0x004fca00000000ff */
[----:B------:R-:W-:-:S07]  /*b130*/  IMAD R2, R3, R18, RZ ;  /* 0x0000001203027224 */ /* 0x000fce00078e02ff */
.L_x_382:
[----:B------:R-:W-:Y:S05]  /*b140*/  BSYNC B1 ;  /* 0x0000000000017941 */ /* 0x000fea0003800000 */
.L_x_381:
        /* <DEDUP_REMOVED lines=8> */
.L_x_384:
[----:B------:R-:W-:Y:S05]  /*b1d0*/  BSYNC B1 ;  /* 0x0000000000017941 */ /* 0x000fea0003800000 */
.L_x_383:
        /* <DEDUP_REMOVED lines=10> */
.L_x_386:
[----:B------:R-:W-:Y:S05]  /*b280*/  BSYNC B1 ;  /* 0x0000000000017941 */ /* 0x000fea0003800000 */
.L_x_385:
        /* <DEDUP_REMOVED lines=8> */
.L_x_388:
[----:B------:R-:W-:Y:S05]  /*b310*/  BSYNC B1 ;  /* 0x0000000000017941 */ /* 0x000fea0003800000 */
.L_x_387:
        /* <DEDUP_REMOVED lines=10> */
.L_x_390:
[----:B------:R-:W-:Y:S05]  /*b3c0*/  BSYNC B1 ;  /* 0x0000000000017941 */ /* 0x000fea0003800000 */
.L_x_389:
        /* <DEDUP_REMOVED lines=8> */
.L_x_392:
[----:B------:R-:W-:Y:S05]  /*b450*/  BSYNC B1 ;  /* 0x0000000000017941 */ /* 0x000fea0003800000 */
.L_x_391:
        /* <DEDUP_REMOVED lines=10> */
.L_x_394:
[----:B------:R-:W-:Y:S05]  /*b500*/  BSYNC B1 ;  /* 0x0000000000017941 */ /* 0x000fea0003800000 */
.L_x_393:
        /* <DEDUP_REMOVED lines=8> */
.L_x_396:
[----:B------:R-:W-:Y:S05]  /*b590*/  BSYNC B1 ;  /* 0x0000000000017941 */ /* 0x000fea0003800000 */
.L_x_395:
        /* <DEDUP_REMOVED lines=10> */
.L_x_398:
[----:B------:R-:W-:Y:S05]  /*b640*/  BSYNC B1 ;  /* 0x0000000000017941 */ /* 0x000fea0003800000 */
.L_x_397:
        /* <DEDUP_REMOVED lines=8> */
.L_x_400:
[----:B------:R-:W-:Y:S05]  /*b6d0*/  BSYNC B1 ;  /* 0x0000000000017941 */ /* 0x000fea0003800000 */
.L_x_399:
        /* <DEDUP_REMOVED lines=10> */
.L_x_402:
[----:B------:R-:W-:Y:S05]  /*b780*/  BSYNC B1 ;  /* 0x0000000000017941 */ /* 0x000fea0003800000 */
.L_x_401:
        /* <DEDUP_REMOVED lines=8> */
.L_x_404:
[----:B------:R-:W-:Y:S05]  /*b810*/  BSYNC B1 ;  /* 0x0000000000017941 */ /* 0x000fea0003800000 */
.L_x_403:
        /* <DEDUP_REMOVED lines=10> */
.L_x_406:
[----:B------:R-:W-:Y:S05]  /*b8c0*/  BSYNC B1 ;  /* 0x0000000000017941 */ /* 0x000fea0003800000 */
.L_x_405:
        /* <DEDUP_REMOVED lines=8> */
.L_x_408:
[----:B------:R-:W-:Y:S05]  /*b950*/  BSYNC B1 ;  /* 0x0000000000017941 */ /* 0x000fea0003800000 */
.L_x_407:
        /* <DEDUP_REMOVED lines=10> */
.L_x_410:
[----:B------:R-:W-:Y:S05]  /*ba00*/  BSYNC B1 ;  /* 0x0000000000017941 */ /* 0x000fea0003800000 */
.L_x_409:
        /* <DEDUP_REMOVED lines=8> */
.L_x_412:
[----:B------:R-:W-:Y:S05]  /*ba90*/  BSYNC B1 ;  /* 0x0000000000017941 */ /* 0x000fea0003800000 */
.L_x_411:
        /* <DEDUP_REMOVED lines=10> */
.L_x_414:
[----:B------:R-:W-:Y:S05]  /*bb40*/  BSYNC B1 ;  /* 0x0000000000017941 */ /* 0x000fea0003800000 */
.L_x_413:
        /* <DEDUP_REMOVED lines=8> */
.L_x_416:
[----:B------:R-:W-:Y:S05]  /*bbd0*/  BSYNC B1 ;  /* 0x0000000000017941 */ /* 0x000fea0003800000 */
.L_x_415:
[----:B------:R-:W-:Y:S01]  /*bbe0*/  ISETP.LT.OR P4, PT, R0, 0xc2, !P3 ;  /* 0x000000c20000780c */ /* 0x000fe20005f81670 */
[----:B--2---:R-:W-:Y:S01]  /*bbf0*/  @!P5 IMAD R3, R120, R17, R2 ;  /* 0x000000117803d224 */ /* 0x004fe200078e0202 */
[----:B------:R-:W-:Y:S04]  /*bc00*/  BSSY B1, `(.L_x_417) ;  /* 0x0000007000017945 */ /* 0x000fe80003800000 */
[----:B------:R2:W-:Y:S01]  /*bc10*/  @!P5 STG.E.U8 desc[UR36][R4.64+0xc0], R3 ;  /* 0x0000c0030400d986 */ /* 0x0005e2000c101124 */
[----:B------:R-:W-:-:S06]  /*bc20*/  ISETP.LT.OR P5, PT, R0, 0xc1, !P0 ;  /* 0x000000c10000780c */ /* 0x000fcc00047a1670 */
[----:B------:R-:W-:Y:S07]  /*bc30*/  @P4 BRA `(.L_x_418) ;  /* 0x00000000000c4947 */ /* 0x000fee0003800000 */
[----:B------:R-:W2:Y:S02]  /*bc40*/  LDG.E.U8 R16, desc[UR36][R22.64+0xc1] ;  /* 0x0000c12416107981 */ /* 0x000ea4000c1e1100 */
[----:B--2---:R-:W-:-:S05]  /*bc50*/  PRMT R3, R16, 0x8880, RZ ;  /* 0x0000888010037816 */ /* 0x004fca00000000ff */
[----:B------:R-:W-:-:S07]  /*bc60*/  IMAD R2, R3, R18, RZ ;  /* 0x0000001203027224 */ /* 0x000fce00078e02ff */
.L_x_418:
[----:B------:R-:W-:Y:S05]  /*bc70*/  BSYNC B1 ;  /* 0x0000000000017941 */ /* 0x000fea0003800000 */
.L_x_417:
[----:B------:R-:W-:Y:S01]  /*bc80*/  @!P4 IMAD R121, R121, R17, R2 ;  /* 0x000000117979c224 */ /* 0x000fe200078e0202 */
[----:B------:R-:W-:Y:S04]  /*bc90*/  BSSY B1, `(.L_x_419) ;  /* 0x0000006000017945 */ /* 0x000fe80003800000 */
[----:B------:R3:W-:Y:S01]  /*bca0*/  @!P4 STG.E.U8 desc[UR36][R4.64+0xc1], R121 ;  /* 0x0000c1790400c986 */ /* 0x0007e2000c101124 */
[----:B------:R-:W-:Y:S05]  /*bcb0*/  @P5 BRA `(.L_x_420) ;  /* 0x00000000000c5947 */ /* 0x000fea0003800000 */
[----:B------:R-:W2:Y:S02]  /*bcc0*/  LDG.E.U8 R16, desc[UR36][R20.64+0xc0] ;  /* 0x0000c02414107981 */ /* 0x000ea4000c1e1100 */
[----:B--2---:R-:W-:-:S05]  /*bcd0*/  PRMT R3, R16, 0x8880, RZ ;  /* 0x0000888010037816 */ /* 0x004fca00000000ff */
[----:B------:R-:W-:-:S07]  /*bce0*/  IMAD R2, R3, R18, RZ ;  /* 0x0000001203027224 */ /* 0x000fce00078e02ff */
.L_x_420:
[----:B------:R-:W-:Y:S05]  /*bcf0*/  BSYNC B1 ;  /* 0x0000000000017941 */ /* 0x000fea0003800000 */
.L_x_419:
        /* <DEDUP_REMOVED lines=9> */
.L_x_422:
[----:B------:R-:W-:Y:S05]  /*bd90*/  BSYNC B1 ;  /* 0x0000000000017941 */ /* 0x000fea0003800000 */
.L_x_421:
[----:B------:R-:W-:Y:S01]  /*bda0*/  @!P4 IMAD R123, R123, R17, R2 ;  /* 0x000000117b7bc224 */ /* 0x000fe200078e0202 */
[----:B------:R-:W-:Y:S04]  /*bdb0*/  BSSY B1, `(.L_x_423) ;  /* 0x0000006000017945 */ /* 0x000fe80003800000 */
[----:B------:R4:W-:Y:S01]  /*bdc0*/  @!P4 STG.E.U8 desc[UR36][R10.64+0xc1], R123 ;  /* 0x0000c17b0a00c986 */ /* 0x0009e2000c101124 */
[----:B------:R-:W-:Y:S05]  /*bdd0*/  @P5 BRA `(.L_x_424) ;  /* 0x00000000000c5947 */ /* 0x000fea0003800000 */
[----:B------:R-:W2:Y:S02]  /*bde0*/  LDG.E.U8 R16, desc[UR36][R22.64+0xc8] ;  /* 0x0000c82416107981 */ /* 0x000ea4000c1e1100 */
[----:B--2---:R-:W-:-:S05]  /*bdf0*/  PRMT R3, R16, 0x8880, RZ ;  /* 0x0000888010037816 */ /* 0x004fca00000000ff */
[----:B------:R-:W-:-:S07]  /*be00*/  IMAD R2, R3, R18, RZ ;  /* 0x0000001203027224 */ /* 0x000fce00078e02ff */
.L_x_424:
[----:B------:R-:W-:Y:S05]  /*be10*/  BSYNC B1 ;  /* 0x0000000000017941 */ /* 0x000fea0003800000 */
.L_x_423:
        /* <DEDUP_REMOVED lines=9> */
.L_x_426:
[----:B------:R-:W-:Y:S05]  /*beb0*/  BSYNC B1 ;  /* 0x0000000000017941 */ /* 0x000fea0003800000 */
.L_x_425:
[----:B------:R-:W-:Y:S01]  /*bec0*/  @!P4 IMAD R125, R125, R17, R2 ;  /* 0x000000117d7dc224 */ /* 0x000fe200078e0202 */
[----:B------:R-:W-:Y:S04]  /*bed0*/  BSSY B1, `(.L_x_427) ;  /* 0x0000006000017945 */ /* 0x000fe80003800000 */
[----:B------:R0:W-:Y:S01]  /*bee0*/  @!P4 STG.E.U8 desc[UR36][R4.64+0xc9], R125 ;  /* 0x0000c97d0400c986 */ /* 0x0001e2000c101124 */
[----:B------:R-:W-:Y:S05]  /*bef0*/  @P5 BRA `(.L_x_428) ;  /* 0x00000000000c5947 */ /* 0x000fea0003800000 */
[----:B------:R-:W2:Y:S02]  /*bf00*/  LDG.E.U8 R16, desc[UR36][R20.64+0xc8] ;  /* 0x0000c82414107981 */ /* 0x000ea4000c1e1100 */
[----:B--2---:R-:W-:-:S05]  /*bf10*/  PRMT R3, R16, 0x8880, RZ ;  /* 0x0000888010037816 */ /* 0x004fca00000000ff */
[----:B------:R-:W-:-:S07]  /*bf20*/  IMAD R2, R3, R18, RZ ;  /* 0x0000001203027224 */ /* 0x000fce00078e02ff */
.L_x_428:
[----:B------:R-:W-:Y:S05]  /*bf30*/  BSYNC B1 ;  /* 0x0000000000017941 */ /* 0x000fea0003800000 */
.L_x_427:
        /* <DEDUP_REMOVED lines=9> */
.L_x_430:
[----:B------:R-:W-:Y:S05]  /*bfd0*/  BSYNC B1 ;  /* 0x0000000000017941 */ /* 0x000fea0003800000 */
.L_x_429:
[----:B------:R-:W-:Y:S01]  /*bfe0*/  @!P4 IMAD R127, R127, R17, R2 ;  /* 0x000000117f7fc224 */ /* 0x000fe200078e0202 */
[----:B------:R-:W-:Y:S04]  /*bff0*/  BSSY B1, `(.L_x_431) ;  /* 0x0000006000017945 */ /* 0x000fe80003800000 */
[----:B------:R0:W-:Y:S01]  /*c000*/  @!P4 STG.E.U8 desc[UR36][R10.64+0xc9], R127 ;  /* 0x0000c97f0a00c986 */ /* 0x0001e2000c101124 */
[----:B------:R-:W-:Y:S05]  /*c010*/  @P5 BRA `(.L_x_432) ;  /* 0x00000000000c5947 */ /* 0x000fea0003800000 */
[----:B------:R-:W2:Y:S02]  /*c020*/  LDG.E.U8 R16, desc[UR36][R22.64+0xd0] ;  /* 0x0000d02416107981 */ /* 0x000ea4000c1e1100 */
[----:B--2---:R-:W-:-:S05]  /*c030*/  PRMT R3, R16, 0x8880, RZ ;  /* 0x0000888010037816 */ /* 0x004fca00000000ff */
[----:B------:R-:W-:-:S07]  /*c040*/  IMAD R2, R3, R18, RZ ;  /* 0x0000001203027224 */ /* 0x000fce00078e02ff */
.L_x_432:
[----:B------:R-:W-:Y:S05]  /*c050*/  BSYNC B1 ;  /* 0x0000000000017941 */ /* 0x000fea0003800000 */
.L_x_431:
        /* <DEDUP_REMOVED lines=9> */
.L_x_434:
[----:B------:R-:W-:Y:S05]  /*c0f0*/  BSYNC B1 ;  /* 0x0000000000017941 */ /* 0x000fea0003800000 */
.L_x_433:
[----:B------:R-:W-:Y:S01]  /*c100*/  @!P4 IMAD R129, R129, R17, R2 ;  /* 0x000000118181c224 */ /* 0x000fe200078e0202 */
[----:B------:R-:W-:Y:S04]  /*c110*/  BSSY B1, `(.L_x_435) ;  /* 0x0000006000017945 */ /* 0x000fe80003800000 */
[----:B------:R0:W-:Y:S01]  /*c120*/  @!P4 STG.E.U8 desc[UR36][R4.64+0xd1], R129 ;  /* 0x0000d1810400c986 */ /* 0x0001e2000c101124 */
[----:B------:R-:W-:Y:S05]  /*c130*/  @P5 BRA `(.L_x_436) ;  /* 0x00000000000c5947 */ /* 0x000fea0003800000 */
[----:B------:R-:W2:Y:S02]  /*c140*/  LDG.E.U8 R16, desc[UR36][R20.64+0xd0] ;  /* 0x0000d02414107981 */ /* 0x000ea4000c1e1100 */
[----:B--2---:R-:W-:-:S05]  /*c150*/  PRMT R3, R16, 0x8880, RZ ;  /* 0x0000888010037816 */ /* 0x004fca00000000ff */
[----:B------:R-:W-:-:S07]  /*c160*/  IMAD R2, R3, R18, RZ ;  /* 0x0000001203027224 */ /* 0x000fce00078e02ff */
.L_x_436:
[----:B------:R-:W-:Y:S05]  /*c170*/  BSYNC B1 ;  /* 0x0000000000017941 */ /* 0x000fea0003800000 */
.L_x_435:
        /* <DEDUP_REMOVED lines=9> */
.L_x_438:
[----:B------:R-:W-:Y:S05]  /*c210*/  BSYNC B1 ;  /* 0x0000000000017941 */ /* 0x000fea0003800000 */
.L_x_437:
[----:B------:R-:W-:Y:S01]  /*c220*/  @!P4 IMAD R131, R131, R17, R2 ;  /* 0x000000118383c224 */ /* 0x000fe200078e0202 */
[----:B------:R-:W-:Y:S04]  /*c230*/  BSSY B1, `(.L_x_439) ;  /* 0x0000006000017945 */ /* 0x000fe80003800000 */
[----:B------:R0:W-:Y:S01]  /*c240*/  @!P4 STG.E.U8 desc[UR36][R10.64+0xd1], R131 ;  /* 0x0000d1830a00c986 */ /* 0x0001e2000c101124 */
[----:B------:R-:W-:Y:S05]  /*c250*/  @P5 BRA `(.L_x_440) ;  /* 0x00000000000c5947 */ /* 0x000fea0003800000 */
[----:B------:R-:W2:Y:S02]  /*c260*/  LDG.E.U8 R16, desc[UR36][R22.64+0xd8] ;  /* 0x0000d82416107981 */ /* 0x000ea4000c1e1100 */
[----:B--2---:R-:W-:-:S05]  /*c270*/  PRMT R3, R16, 0x8880, RZ ;  /* 0x0000888010037816 */ /* 0x004fca00000000ff */
[----:B------:R-:W-:-:S07]  /*c280*/  IMAD R2, R3, R18, RZ ;  /* 0x0000001203027224 */ /* 0x000fce00078e02ff */
.L_x_440:
[----:B------:R-:W-:Y:S05]  /*c290*/  BSYNC B1 ;  /* 0x0000000000017941 */ /* 0x000fea0003800000 */
.L_x_439:
        /* <DEDUP_REMOVED lines=9> */
.L_x_442:
[----:B------:R-:W-:Y:S05]  /*c330*/  BSYNC B1 ;  /* 0x0000000000017941 */ /* 0x000fea0003800000 */
.L_x_441:
[----:B------:R-:W-:Y:S01]  /*c340*/  @!P4 IMAD R133, R133, R17, R2 ;  /* 0x000000118585c224 */ /* 0x000fe200078e0202 */
[----:B------:R-:W-:Y:S04]  /*c350*/  BSSY B1, `(.L_x_443) ;  /* 0x0000006000017945 */ /* 0x000fe80003800000 */
[----:B------:R0:W-:Y:S01]  /*c360*/  @!P4 STG.E.U8 desc[UR36][R4.64+0xd9], R133 ;  /* 0x0000d9850400c986 */ /* 0x0001e2000c101124 */
[----:B------:R-:W-:Y:S05]  /*c370*/  @P5 BRA `(.L_x_444) ;  /* 0x00000000000c5947 */ /* 0x000fea0003800000 */
[----:B------:R-:W2:Y:S02]  /*c380*/  LDG.E.U8 R16, desc[UR36][R20.64+0xd8] ;  /* 0x0000d82414107981 */ /* 0x000ea4000c1e1100 */
[----:B--2---:R-:W-:-:S05]  /*c390*/  PRMT R3, R16, 0x8880, RZ ;  /* 0x0000888010037816 */ /* 0x004fca00000000ff */
[----:B------:R-:W-:-:S07]  /*c3a0*/  IMAD R2, R3, R18, RZ ;  /* 0x0000001203027224 */ /* 0x000fce00078e02ff */
.L_x_444:
[----:B------:R-:W-:Y:S05]  /*c3b0*/  BSYNC B1 ;  /* 0x0000000000017941 */ /* 0x000fea0003800000 */
.L_x_443:
        /* <DEDUP_REMOVED lines=9> */
.L_x_446:
[----:B------:R-:W-:Y:S05]  /*c450*/  BSYNC B1 ;  /* 0x0000000000017941 */ /* 0x000fea0003800000 */
.L_x_445:
[----:B------:R-:W-:Y:S01]  /*c460*/  @!P4 IMAD R135, R135, R17, R2 ;  /* 0x000000118787c224 */ /* 0x000fe200078e0202 */
[----:B------:R-:W-:Y:S04]  /*c470*/  BSSY B1, `(.L_x_447) ;  /* 0x0000006000017945 */ /* 0x000fe80003800000 */
[----:B------:R0:W-:Y:S01]  /*c480*/  @!P4 STG.E.U8 desc[UR36][R10.64+0xd9], R135 ;  /* 0x0000d9870a00c986 */ /* 0x0001e2000c101124 */
[----:B------:R-:W-:Y:S05]  /*c490*/  @P5 BRA `(.L_x_448) ;  /* 0x00000000000c5947 */ /* 0x000fea0003800000 */
[----:B------:R-:W2:Y:S02]  /*c4a0*/  LDG.E.U8 R16, desc[UR36][R22.64+0xe0] ;  /* 0x0000e02416107981 */ /* 0x000ea4000c1e1100 */
[----:B--2---:R-:W-:-:S05]  /*c4b0*/  PRMT R3, R16, 0x8880, RZ ;  /* 0x0000888010037816 */ /* 0x004fca00000000ff */
[----:B------:R-:W-:-:S07]  /*c4c0*/  IMAD R2, R3, R18, RZ ;  /* 0x0000001203027224 */ /* 0x000fce00078e02ff */
.L_x_448:
[----:B------:R-:W-:Y:S05]  /*c4d0*/  BSYNC B1 ;  /* 0x0000000000017941 */ /* 0x000fea0003800000 */
.L_x_447:
        /* <DEDUP_REMOVED lines=9> */
.L_x_450:
[----:B------:R-:W-:Y:S05]  /*c570*/  BSYNC B1 ;  /* 0x0000000000017941 */ /* 0x000fea0003800000 */
.L_x_449:
[----:B------:R-:W-:Y:S01]  /*c580*/  @!P4 IMAD R137, R137, R17, R2 ;  /* 0x000000118989c224 */ /* 0x000fe200078e0202 */
[----:B------:R-:W-:Y:S04]  /*c590*/  BSSY B1, `(.L_x_451) ;  /* 0x0000006000017945 */ /* 0x000fe80003800000 */
[----:B------:R0:W-:Y:S01]  /*c5a0*/  @!P4 STG.E.U8 desc[UR36][R4.64+0xe1], R137 ;  /* 0x0000e1890400c986 */ /* 0x0001e2000c101124 */
[----:B------:R-:W-:Y:S05]  /*c5b0*/  @P5 BRA `(.L_x_452) ;  /* 0x00000000000c5947 */ /* 0x000fea0003800000 */
[----:B------:R-:W2:Y:S02]  /*c5c0*/  LDG.E.U8 R16, desc[UR36][R20.64+0xe0] ;  /* 0x0000e02414107981 */ /* 0x000ea4000c1e1100 */
[----:B--2---:R-:W-:-:S05]  /*c5d0*/  PRMT R3, R16, 0x8880, RZ ;  /* 0x0000888010037816 */ /* 0x004fca00000000ff */
[----:B------:R-:W-:-:S07]  /*c5e0*/  IMAD R2, R3, R18, RZ ;  /* 0x0000001203027224 */ /* 0x000fce00078e02ff */
.L_x_452:
[----:B------:R-:W-:Y:S05]  /*c5f0*/  BSYNC B1 ;  /* 0x0000000000017941 */ /* 0x000fea0003800000 */
.L_x_451:
        /* <DEDUP_REMOVED lines=9> */
.L_x_454:
[----:B------:R-:W-:Y:S05]  /*c690*/  BSYNC B1 ;  /* 0x0000000000017941 */ /* 0x000fea0003800000 */
.L_x_453:
[----:B------:R-:W-:Y:S01]  /*c6a0*/  @!P4 IMAD R139, R139, R17, R2 ;  /* 0x000000118b8bc224 */ /* 0x000fe200078e0202 */
[----:B------:R-:W-:Y:S04]  /*c6b0*/  BSSY B1, `(.L_x_455) ;  /* 0x0000006000017945 */ /* 0x000fe80003800000 */
[----:B------:R0:W-:Y:S01]  /*c6c0*/  @!P4 STG.E.U8 desc[UR36][R10.64+0xe1], R139 ;  /* 0x0000e18b0a00c986 */ /* 0x0001e2000c101124 */
[----:B------:R-:W-:Y:S05]  /*c6d0*/  @P5 BRA `(.L_x_456) ;  /* 0x00000000000c5947 */ /* 0x000fea0003800000 */
[----:B------:R-:W2:Y:S02]  /*c6e0*/  LDG.E.U8 R16, desc[UR36][R22.64+0xe8] ;  /* 0x0000e82416107981 */ /* 0x000ea4000c1e1100 */
[----:B--2---:R-:W-:-:S05]  /*c6f0*/  PRMT R3, R16, 0x8880, RZ ;  /* 0x0000888010037816 */ /* 0x004fca00000000ff */
[----:B------:R-:W-:-:S07]  /*c700*/  IMAD R2, R3, R18, RZ ;  /* 0x0000001203027224 */ /* 0x000fce00078e02ff */
.L_x_456:
[----:B------:R-:W-:Y:S05]  /*c710*/  BSYNC B1 ;  /* 0x0000000000017941 */ /* 0x000fea0003800000 */
.L_x_455:
        /* <DEDUP_REMOVED lines=9> */
.L_x_458:
[----:B------:R-:W-:Y:S05]  /*c7b0*/  BSYNC B1 ;  /* 0x0000000000017941 */ /* 0x000fea0003800000 */
.L_x_457:
[----:B------:R-:W-:Y:S01]  /*c7c0*/  @!P4 IMAD R141, R141, R17, R2 ;  /* 0x000000118d8dc224 */ /* 0x000fe200078e0202 */
[----:B------:R-:W-:Y:S04]  /*c7d0*/  BSSY B1, `(.L_x_459) ;  /* 0x0000006000017945 */ /* 0x000fe80003800000 */
[----:B------:R0:W-:Y:S01]  /*c7e0*/  @!P4 STG.E.U8 desc[UR36][R4.64+0xe9], R141 ;  /* 0x0000e98d0400c986 */ /* 0x0001e2000c101124 */
[----:B------:R-:W-:Y:S05]  /*c7f0*/  @P5 BRA `(.L_x_460) ;  /* 0x00000000000c5947 */ /* 0x000fea0003800000 */
[----:B------:R-:W2:Y:S02]  /*c800*/  LDG.E.U8 R16, desc[UR36][R20.64+0xe8] ;  /* 0x0000e82414107981 */ /* 0x000ea4000c1e1100 */
[----:B--2---:R-:W-:-:S05]  /*c810*/  PRMT R3, R16, 0x8880, RZ ;  /* 0x0000888010037816 */ /* 0x004fca00000000ff */
[----:B------:R-:W-:-:S07]  /*c820*/  IMAD R2, R3, R18, RZ ;  /* 0x0000001203027224 */ /* 0x000fce00078e02ff */
.L_x_460:
[----:B------:R-:W-:Y:S05]  /*c830*/  BSYNC B1 ;  /* 0x0000000000017941 */ /* 0x000fea0003800000 */
.L_x_459:
        /* <DEDUP_REMOVED lines=9> */
.L_x_462:
[----:B------:R-:W-:Y:S05]  /*c8d0*/  BSYNC B1 ;  /* 0x0000000000017941 */ /* 0x000fea0003800000 */
.L_x_461:
[----:B------:R-:W-:Y:S01]  /*c8e0*/  @!P4 IMAD R143, R143, R17, R2 ;  /* 0x000000118f8fc224 */ /* 0x000fe200078e0202 */
[----:B------:R-:W-:Y:S04]  /*c8f0*/  BSSY B1, `(.L_x_463) ;  /* 0x0000006000017945 */ /* 0x000fe80003800000 */
[----:B------:R0:W-:Y:S01]  /*c900*/  @!P4 STG.E.U8 desc[UR36][R10.64+0xe9], R143 ;  /* 0x0000e98f0a00c986 */ /* 0x0001e2000c101124 */
[----:B------:R-:W-:Y:S05]  /*c910*/  @P5 BRA `(.L_x_464) ;  /* 0x00000000000c5947 */ /* 0x000fea0003800000 */
[----:B------:R-:W2:Y:S02]  /*c920*/  LDG.E.U8 R16, desc[UR36][R22.64+0xf0] ;  /* 0x0000f02416107981 */ /* 0x000ea4000c1e1100 */
[----:B--2---:R-:W-:-:S05]  /*c930*/  PRMT R3, R16, 0x8880, RZ ;  /* 0x0000888010037816 */ /* 0x004fca00000000ff */
[----:B------:R-:W-:-:S07]  /*c940*/  IMAD R2, R3, R18, RZ ;  /* 0x0000001203027224 */ /* 0x000fce00078e02ff */
.L_x_464:
[----:B------:R-:W-:Y:S05]  /*c950*/  BSYNC B1 ;  /* 0x0000000000017941 */ /* 0x000fea0003800000 */
.L_x_463:
        /* <DEDUP_REMOVED lines=9> */
.L_x_466:
[----:B------:R-:W-:Y:S05]  /*c9f0*/  BSYNC B1 ;  /* 0x0000000000017941 */ /* 0x000fea0003800000 */
.L_x_465:
[----:B------:R-:W-:Y:S01]  /*ca00*/  @!P4 IMAD R145, R145, R17, R2 ;  /* 0x000000119191c224 */ /* 0x000fe200078e0202 */
[----:B------:R-:W-:Y:S04]  /*ca10*/  BSSY B1, `(.L_x_467) ;  /* 0x0000006000017945 */ /* 0x000fe80003800000 */
[----:B------:R0:W-:Y:S01]  /*ca20*/  @!P4 STG.E.U8 desc[UR36][R4.64+0xf1], R145 ;  /* 0x0000f1910400c986 */ /* 0x0001e2000c101124 */
[----:B------:R-:W-:Y:S05]  /*ca30*/  @P5 BRA `(.L_x_468) ;  /* 0x00000000000c5947 */ /* 0x000fea0003800000 */
[----:B------:R-:W2:Y:S02]  /*ca40*/  LDG.E.U8 R16, desc[UR36][R20.64+0xf0] ;  /* 0x0000f02414107981 */ /* 0x000ea4000c1e1100 */
[----:B--2---:R-:W-:-:S05]  /*ca50*/  PRMT R3, R16, 0x8880, RZ ;  /* 0x0000888010037816 */ /* 0x004fca00000000ff */
[----:B------:R-:W-:-:S07]  /*ca60*/  IMAD R2, R3, R18, RZ ;  /* 0x0000001203027224 */ /* 0x000fce00078e02ff */
.L_x_468:
[----:B------:R-:W-:Y:S05]  /*ca70*/  BSYNC B1 ;  /* 0x0000000000017941 */ /* 0x000fea0003800000 */
.L_x_467:
        /* <DEDUP_REMOVED lines=9> */
.L_x_470:
[----:B------:R-:W-:Y:S05]  /*cb10*/  BSYNC B1 ;  /* 0x0000000000017941 */ /* 0x000fea0003800000 */
.L_x_469:
[----:B------:R-:W-:Y:S01]  /*cb20*/  @!P4 IMAD R147, R147, R17, R2 ;  /* 0x000000119393c224 */ /* 0x000fe200078e0202 */
[----:B------:R-:W-:Y:S04]  /*cb30*/  BSSY B1, `(.L_x_471) ;  /* 0x0000006000017945 */ /* 0x000fe80003800000 */
[----:B------:R0:W-:Y:S01]  /*cb40*/  @!P4 STG.E.U8 desc[UR36][R10.64+0xf1], R147 ;  /* 0x0000f1930a00c986 */ /* 0x0001e2000c101124 */
[----:B------:R-:W-:Y:S05]  /*cb50*/  @P5 BRA `(.L_x_472) ;  /* 0x00000000000c5947 */ /* 0x000fea0003800000 */
[----:B------:R-:W2:Y:S02]  /*cb60*/  LDG.E.U8 R16, desc[UR36][R22.64+0xf8] ;  /* 0x0000f82416107981 */ /* 0x000ea4000c1e1100 */
[----:B--2---:R-:W-:-:S05]  /*cb70*/  PRMT R3, R16, 0x8880, RZ ;  /* 0x0000888010037816 */ /* 0x004fca00000000ff */
[----:B------:R-:W-:-:S07]  /*cb80*/  IMAD R2, R3, R18, RZ ;  /* 0x0000001203027224 */ /* 0x000fce00078e02ff */
.L_x_472:
[----:B------:R-:W-:Y:S05]  /*cb90*/  BSYNC B1 ;  /* 0x0000000000017941 */ /* 0x000fea0003800000 */
.L_x_471:
        /* <DEDUP_REMOVED lines=9> */
.L_x_474:
[----:B------:R-:W-:Y:S05]  /*cc30*/  BSYNC B1 ;  /* 0x0000000000017941 */ /* 0x000fea0003800000 */
.L_x_473:
[----:B------:R-:W-:Y:S01]  /*cc40*/  @!P4 IMAD R149, R149, R17, R2 ;  /* 0x000000119595c224 */ /* 0x000fe200078e0202 */
[----:B------:R-:W-:Y:S04]  /*cc50*/  BSSY B1, `(.L_x_475) ;  /* 0x0000006000017945 */ /* 0x000fe80003800000 */
[----:B------:R0:W-:Y:S01]  /*cc60*/  @!P4 STG.E.U8 desc[UR36][R4.64+0xf9], R149 ;  /* 0x0000f9950400c986 */ /* 0x0001e2000c101124 */
[----:B------:R-:W-:Y:S05]  /*cc70*/  @P5 BRA `(.L_x_476) ;  /* 0x00000000000c5947 */ /* 0x000fea0003800000 */
[----:B------:R-:W2:Y:S02]  /*cc80*/  LDG.E.U8 R16, desc[UR36][R20.64+0xf8] ;  /* 0x0000f82414107981 */ /* 0x000ea4000c1e1100 */
[----:B--2---:R-:W-:-:S05]  /*cc90*/  PRMT R3, R16, 0x8880, RZ ;  /* 0x0000888010037816 */ /* 0x004fca00000000ff */
[----:B------:R-:W-:-:S07]  /*cca0*/  IMAD R2, R3, R18, RZ ;  /* 0x0000001203027224 */ /* 0x000fce00078e02ff */
.L_x_476:
[----:B------:R-:W-:Y:S05]  /*ccb0*/  BSYNC B1 ;  /* 0x0000000000017941 */ /* 0x000fea0003800000 */
.L_x_475:
        /* <DEDUP_REMOVED lines=9> */
.L_x_478:
[----:B------:R-:W-:Y:S05]  /*cd50*/  BSYNC B1 ;  /* 0x0000000000017941 */ /* 0x000fea0003800000 */
.L_x_477:
[----:B------:R-:W-:Y:S01]  /*cd60*/  @!P4 IMAD R151, R151, R17, R2 ;  /* 0x000000119797c224 */ /* 0x000fe200078e0202 */
[----:B------:R-:W-:Y:S04]  /*cd70*/  BSSY B1, `(.L_x_479) ;  /* 0x0000006000017945 */ /* 0x000fe80003800000 */
[----:B------:R0:W-:Y:S01]  /*cd80*/  @!P4 STG.E.U8 desc[UR36][R10.64+0xf9], R151 ;  /* 0x0000f9970a00c986 */ /* 0x0001e2000c101124 */
[----:B------:R-:W-:Y:S05]  /*cd90*/  @P5 BRA `(.L_x_480) ;  /* 0x00000000000c5947 */ /* 0x000fea0003800000 */
[----:B------:R-:W2:Y:S02]  /*cda0*/  LDG.E.U8 R16, desc[UR36][R22.64+0x100] ;  /* 0x0001002416107981 */ /* 0x000ea4000c1e1100 */
[----:B--2---:R-:W-:-:S05]  /*cdb0*/  PRMT R3, R16, 0x8880, RZ ;  /* 0x0000888010037816 */ /* 0x004fca00000000ff */
[----:B------:R-:W-:-:S07]  /*cdc0*/  IMAD R2, R3, R18, RZ ;  /* 0x0000001203027224 */ /* 0x000fce00078e02ff */
.L_x_480:
[----:B------:R-:W-:Y:S05]  /*cdd0*/  BSYNC B1 ;  /* 0x0000000000017941 */ /* 0x000fea0003800000 */
.L_x_479:
        /* <DEDUP_REMOVED lines=9> */
.L_x_482:
[----:B------:R-:W-:Y:S05]  /*ce70*/  BSYNC B1 ;  /* 0x0000000000017941 */ /* 0x000fea0003800000 */
.L_x_481:
[----:B------:R-:W-:Y:S01]  /*ce80*/  @!P4 IMAD R153, R153, R17, R2 ;  /* 0x000000119999c224 */ /* 0x000fe200078e0202 */
[----:B------:R-:W-:Y:S04]  /*ce90*/  BSSY B1, `(.L_x_483) ;  /* 0x0000006000017945 */ /* 0x000fe80003800000 */
[----:B------:R0:W-:Y:S01]  /*cea0*/  @!P4 STG.E.U8 desc[UR36][R4.64+0x101], R153 ;  /* 0x000101990400c986 */ /* 0x0001e2000c101124 */
[----:B------:R-:W-:Y:S05]  /*ceb0*/  @P5 BRA `(.L_x_484) ;  /* 0x00000000000c5947 */ /* 0x000fea0003800000 */
[----:B------:R-:W2:Y:S02]  /*cec0*/  LDG.E.U8 R16, desc[UR36][R20.64+0x100] ;  /* 0x0001002414107981 */ /* 0x000ea4000c1e1100 */
[----:B--2---:R-:W-:-:S05]  /*ced0*/  PRMT R3, R16, 0x8880, RZ ;  /* 0x0000888010037816 */ /* 0x004fca00000000ff */
[----:B------:R-:W-:-:S07]  /*cee0*/  IMAD R2, R3, R18, RZ ;  /* 0x0000001203027224 */ /* 0x000fce00078e02ff */
.L_x_484:
[----:B------:R-:W-:Y:S05]  /*cef0*/  BSYNC B1 ;  /* 0x0000000000017941 */ /* 0x000fea0003800000 */
.L_x_483:
        /* <DEDUP_REMOVED lines=9> */
.L_x_486:
[----:B------:R-:W-:Y:S05]  /*cf90*/  BSYNC B1 ;  /* 0x0000000000017941 */ /* 0x000fea0003800000 */
.L_x_485:
[----:B------:R-:W-:Y:S01]  /*cfa0*/  @!P4 IMAD R155, R155, R17, R2 ;  /* 0x000000119b9bc224 */ /* 0x000fe200078e0202 */
[----:B------:R-:W-:Y:S04]  /*cfb0*/  BSSY B1, `(.L_x_487) ;  /* 0x0000006000017945 */ /* 0x000fe80003800000 */
[----:B------:R0:W-:Y:S01]  /*cfc0*/  @!P4 STG.E.U8 desc[UR36][R10.64+0x101], R155 ;  /* 0x0001019b0a00c986 */ /* 0x0001e2000c101124 */
[----:B------:R-:W-:Y:S05]  /*cfd0*/  @P5 BRA `(.L_x_488) ;  /* 0x00000000000c5947 */ /* 0x000fea0003800000 */
[----:B------:R-:W2:Y:S02]  /*cfe0*/  LDG.E.U8 R16, desc[UR36][R22.64+0x108] ;  /* 0x0001082416107981 */ /* 0x000ea4000c1e1100 */
[----:B--2---:R-:W-:-:S05]  /*cff0*/  PRMT R3, R16, 0x8880, RZ ;  /* 0x0000888010037816 */ /* 0x004fca00000000ff */
[----:B------:R-:W-:-:S07]  /*d000*/  IMAD R2, R3, R18, RZ ;  /* 0x0000001203027224 */ /* 0x000fce00078e02ff */
.L_x_488:
[----:B------:R-:W-:Y:S05]  /*d010*/  BSYNC B1 ;  /* 0x0000000000017941 */ /* 0x000fea0003800000 */
.L_x_487:
        /* <DEDUP_REMOVED lines=9> */
.L_x_490:
[----:B------:R-:W-:Y:S05]  /*d0b0*/  BSYNC B1 ;  /* 0x0000000000017941 */ /* 0x000fea0003800000 */
.L_x_489:
[----:B------:R-:W-:Y:S01]  /*d0c0*/  @!P4 IMAD R157, R157, R17, R2 ;  /* 0x000000119d9dc224 */ /* 0x000fe200078e0202 */
[----:B------:R-:W-:Y:S04]  /*d0d0*/  BSSY B1, `(.L_x_491) ;  /* 0x0000006000017945 */ /* 0x000fe80003800000 */
[----:B------:R0:W-:Y:S01]  /*d0e0*/  @!P4 STG.E.U8 desc[UR36][R4.64+0x109], R157 ;  /* 0x0001099d0400c986 */ /* 0x0001e2000c101124 */
[----:B------:R-:W-:Y:S05]  /*d0f0*/  @P5 BRA `(.L_x_492) ;  /* 0x00000000000c5947 */ /* 0x000fea0003800000 */
[----:B------:R-:W2:Y:S02]  /*d100*/  LDG.E.U8 R16, desc[UR36][R20.64+0x108] ;  /* 0x0001082414107981 */ /* 0x000ea4000c1e1100 */
[----:B--2---:R-:W-:-:S05]  /*d110*/  PRMT R3, R16, 0x8880, RZ ;  /* 0x0000888010037816 */ /* 0x004fca00000000ff */
[----:B------:R-:W-:-:S07]  /*d120*/  IMAD R2, R3, R18, RZ ;  /* 0x0000001203027224 */ /* 0x000fce00078e02ff */
.L_x_492:
[----:B------:R-:W-:Y:S05]  /*d130*/  BSYNC B1 ;  /* 0x0000000000017941 */ /* 0x000fea0003800000 */
.L_x_491:
        /* <DEDUP_REMOVED lines=9> */
.L_x_494:
[----:B------:R-:W-:Y:S05]  /*d1d0*/  BSYNC B1 ;  /* 0x0000000000017941 */ /* 0x000fea0003800000 */
.L_x_493:
[----:B------:R-:W-:Y:S01]  /*d1e0*/  @!P4 IMAD R159, R159, R17, R2 ;  /* 0x000000119f9fc224 */ /* 0x000fe200078e0202 */
[----:B------:R-:W-:Y:S04]  /*d1f0*/  BSSY B1, `(.L_x_495) ;  /* 0x0000006000017945 */ /* 0x000fe80003800000 */
[----:B------:R0:W-:Y:S01]  /*d200*/  @!P4 STG.E.U8 desc[UR36][R10.64+0x109], R159 ;  /* 0x0001099f0a00c986 */ /* 0x0001e2000c101124 */
[----:B------:R-:W-:Y:S05]  /*d210*/  @P5 BRA `(.L_x_496) ;  /* 0x00000000000c5947 */ /* 0x000fea0003800000 */
[----:B------:R-:W2:Y:S02]  /*d220*/  LDG.E.U8 R16, desc[UR36][R22.64+0x110] ;  /* 0x0001102416107981 */ /* 0x000ea4000c1e1100 */
[----:B--2---:R-:W-:-:S05]  /*d230*/  PRMT R3, R16, 0x8880, RZ ;  /* 0x0000888010037816 */ /* 0x004fca00000000ff */
[----:B------:R-:W-:-:S07]  /*d240*/  IMAD R2, R3, R18, RZ ;  /* 0x0000001203027224 */ /* 0x000fce00078e02ff */
.L_x_496:
[----:B------:R-:W-:Y:S05]  /*d250*/  BSYNC B1 ;  /* 0x0000000000017941 */ /* 0x000fea0003800000 */
.L_x_495:
        /* <DEDUP_REMOVED lines=9> */
.L_x_498:
[----:B------:R-:W-:Y:S05]  /*d2f0*/  BSYNC B1 ;  /* 0x0000000000017941 */ /* 0x000fea0003800000 */
.L_x_497:
[----:B------:R-:W-:Y:S01]  /*d300*/  @!P4 IMAD R161, R161, R17, R2 ;  /* 0x00000011a1a1c224 */ /* 0x000fe200078e0202 */
[----:B------:R-:W-:Y:S04]  /*d310*/  BSSY B1, `(.L_x_499) ;  /* 0x0000006000017945 */ /* 0x000fe80003800000 */
[----:B------:R0:W-:Y:S01]  /*d320*/  @!P4 STG.E.U8 desc[UR36][R4.64+0x111], R161 ;  /* 0x000111a10400c986 */ /* 0x0001e2000c101124 */
[----:B------:R-:W-:Y:S05]  /*d330*/  @P5 BRA `(.L_x_500) ;  /* 0x00000000000c5947 */ /* 0x000fea0003800000 */
[----:B------:R-:W2:Y:S02]  /*d340*/  LDG.E.U8 R16, desc[UR36][R20.64+0x110] ;  /* 0x0001102414107981 */ /* 0x000ea4000c1e1100 */
[----:B--2---:R-:W-:-:S05]  /*d350*/  PRMT R3, R16, 0x8880, RZ ;  /* 0x0000888010037816 */ /* 0x004fca00000000ff */
[----:B------:R-:W-:-:S07]  /*d360*/  IMAD R2, R3, R18, RZ ;  /* 0x0000001203027224 */ /* 0x000fce00078e02ff */
.L_x_500:
[----:B------:R-:W-:Y:S05]  /*d370*/  BSYNC B1 ;  /* 0x0000000000017941 */ /* 0x000fea0003800000 */
.L_x_499:
        /* <DEDUP_REMOVED lines=9> */
.L_x_502:
[----:B------:R-:W-:Y:S05]  /*d410*/  BSYNC B1 ;  /* 0x0000000000017941 */ /* 0x000fea0003800000 */
.L_x_501:
[----:B------:R-:W-:Y:S01]  /*d420*/  @!P4 IMAD R163, R163, R17, R2 ;  /* 0x00000011a3a3c224 */ /* 0x000fe200078e0202 */
[----:B------:R-:W-:Y:S04]  /*d430*/  BSSY B1, `(.L_x_503) ;  /* 0x0000006000017945 */ /* 0x000fe80003800000 */
[----:B------:R0:W-:Y:S01]  /*d440*/  @!P4 STG.E.U8 desc[UR36][R10.64+0x111], R163 ;  /* 0x000111a30a00c986 */ /* 0x0001e2000c101124 */
[----:B------:R-:W-:Y:S05]  /*d450*/  @P5 BRA `(.L_x_504) ;  /* 0x00000000000c5947 */ /* 0x000fea0003800000 */
[----:B------:R-:W2:Y:S02]  /*d460*/  LDG.E.U8 R16, desc[UR36][R22.64+0x118] ;  /* 0x0001182416107981 */ /* 0x000ea4000c1e1100 */
[----:B--2---:R-:W-:-:S05]  /*d470*/  PRMT R3, R16, 0x8880, RZ ;  /* 0x0000888010037816 */ /* 0x004fca00000000ff */
[----:B------:R-:W-:-:S07]  /*d480*/  IMAD R2, R3, R18, RZ ;  /* 0x0000001203027224 */ /* 0x000fce00078e02ff */
.L_x_504:
[----:B------:R-:W-:Y:S05]  /*d490*/  BSYNC B1 ;  /* 0x0000000000017941 */ /* 0x000fea0003800000 */
.L_x_503:
        /* <DEDUP_REMOVED lines=9> */
.L_x_506:
[----:B------:R-:W-:Y:S05]  /*d530*/  BSYNC B1 ;  /* 0x0000000000017941 */ /* 0x000fea0003800000 */
.L_x_505:
[----:B------:R-:W-:Y:S01]  /*d540*/  @!P4 IMAD R165, R165, R17, R2 ;  /* 0x00000011a5a5c224 */ /* 0x000fe200078e0202 */
[----:B------:R-:W-:Y:S04]  /*d550*/  BSSY B1, `(.L_x_507) ;  /* 0x0000006000017945 */ /* 0x000fe80003800000 */
[----:B------:R0:W-:Y:S01]  /*d560*/  @!P4 STG.E.U8 desc[UR36][R4.64+0x119], R165 ;  /* 0x000119a50400c986 */ /* 0x0001e2000c101124 */
[----:B------:R-:W-:Y:S05]  /*d570*/  @P5 BRA `(.L_x_508) ;  /* 0x00000000000c5947 */ /* 0x000fea0003800000 */
[----:B------:R-:W2:Y:S02]  /*d580*/  LDG.E.U8 R16, desc[UR36][R20.64+0x118] ;  /* 0x0001182414107981 */ /* 0x000ea4000c1e1100 */
[----:B--2---:R-:W-:-:S05]  /*d590*/  PRMT R3, R16, 0x8880, RZ ;  /* 0x0000888010037816 */ /* 0x004fca00000000ff */
[----:B------:R-:W-:-:S07]  /*d5a0*/  IMAD R2, R3, R18, RZ ;  /* 0x0000001203027224 */ /* 0x000fce00078e02ff */
.L_x_508:
[----:B------:R-:W-:Y:S05]  /*d5b0*/  BSYNC B1 ;  /* 0x0000000000017941 */ /* 0x000fea0003800000 */
.L_x_507:
        /* <DEDUP_REMOVED lines=9> */
.L_x_510:
[----:B------:R-:W-:Y:S05]  /*d650*/  BSYNC B1 ;  /* 0x0000000000017941 */ /* 0x000fea0003800000 */
.L_x_509:
[----:B------:R-:W-:Y:S01]  /*d660*/  @!P4 IMAD R167, R167, R17, R2 ;  /* 0x00000011a7a7c224 */ /* 0x000fe200078e0202 */
[----:B------:R-:W-:Y:S04]  /*d670*/  BSSY B1, `(.L_x_511) ;  /* 0x0000006000017945 */ /* 0x000fe80003800000 */
[----:B------:R0:W-:Y:S01]  /*d680*/  @!P4 STG.E.U8 desc[UR36][R10.64+0x119], R167 ;  /* 0x000119a70a00c986 */ /* 0x0001e2000c101124 */
[----:B------:R-:W-:Y:S05]  /*d690*/  @P5 BRA `(.L_x_512) ;  /* 0x00000000000c5947 */ /* 0x000fea0003800000 */
[----:B------:R-:W2:Y:S02]  /*d6a0*/  LDG.E.U8 R16, desc[UR36][R22.64+0x120] ;  /* 0x0001202416107981 */ /* 0x000ea4000c1e1100 */
[----:B--2---:R-:W-:-:S05]  /*d6b0*/  PRMT R3, R16, 0x8880, RZ ;  /* 0x0000888010037816 */ /* 0x004fca00000000ff */
[----:B------:R-:W-:-:S07]  /*d6c0*/  IMAD R2, R3, R18, RZ ;  /* 0x0000001203027224 */ /* 0x000fce00078e02ff */
.L_x_512:
[----:B------:R-:W-:Y:S05]  /*d6d0*/  BSYNC B1 ;  /* 0x0000000000017941 */ /* 0x000fea0003800000 */
.L_x_511:
        /* <DEDUP_REMOVED lines=9> */
.L_x_514:
[----:B------:R-:W-:Y:S05]  /*d770*/  BSYNC B1 ;  /* 0x0000000000017941 */ /* 0x000fea0003800000 */
.L_x_513:
[----:B------:R-:W-:Y:S01]  /*d780*/  @!P4 IMAD R169, R169, R17, R2 ;  /* 0x00000011a9a9c224 */ /* 0x000fe200078e0202 */
[----:B------:R-:W-:Y:S04]  /*d790*/  BSSY B1, `(.L_x_515) ;  /* 0x0000006000017945 */ /* 0x000fe80003800000 */
[----:B------:R0:W-:Y:S01]  /*d7a0*/  @!P4 STG.E.U8 desc[UR36][R4.64+0x121], R169 ;  /* 0x000121a90400c986 */ /* 0x0001e2000c101124 */
[----:B------:R-:W-:Y:S05]  /*d7b0*/  @P5 BRA `(.L_x_516) ;  /* 0x00000000000c5947 */ /* 0x000fea0003800000 */
[----:B------:R-:W2:Y:S02]  /*d7c0*/  LDG.E.U8 R16, desc[UR36][R20.64+0x120] ;  /* 0x0001202414107981 */ /* 0x000ea4000c1e1100 */
[----:B--2---:R-:W-:-:S05]  /*d7d0*/  PRMT R3, R16, 0x8880, RZ ;  /* 0x0000888010037816 */ /* 0x004fca00000000ff */
[----:B------:R-:W-:-:S07]  /*d7e0*/  IMAD R2, R3, R18, RZ ;  /* 0x0000001203027224 */ /* 0x000fce00078e02ff */
.L_x_516:
[----:B------:R-:W-:Y:S05]  /*d7f0*/  BSYNC B1 ;  /* 0x0000000000017941 */ /* 0x000fea0003800000 */
.L_x_515:
        /* <DEDUP_REMOVED lines=9> */
.L_x_518:
[----:B------:R-:W-:Y:S05]  /*d890*/  BSYNC B1 ;  /* 0x0000000000017941 */ /* 0x000fea0003800000 */
.L_x_517:
[----:B------:R-:W-:Y:S01]  /*d8a0*/  @!P4 IMAD R171, R171, R17, R2 ;  /* 0x00000011ababc224 */ /* 0x000fe200078e0202 */
[----:B------:R-:W-:Y:S04]  /*d8b0*/  BSSY B1, `(.L_x_519) ;  /* 0x0000006000017945 */ /* 0x000fe80003800000 */
[----:B------:R0:W-:Y:S01]  /*d8c0*/  @!P4 STG.E.U8 desc[UR36][R10.64+0x121], R171 ;  /* 0x000121ab0a00c986 */ /* 0x0001e2000c101124 */
[----:B------:R-:W-:Y:S05]  /*d8d0*/  @P5 BRA `(.L_x_520) ;  /* 0x00000000000c5947 */ /* 0x000fea0003800000 */
[----:B------:R-:W2:Y:S02]  /*d8e0*/  LDG.E.U8 R16, desc[UR36][R22.64+0x128] ;  /* 0x0001282416107981 */ /* 0x000ea4000c1e1100 */
[----:B--2---:R-:W-:-:S05]  /*d8f0*/  PRMT R3, R16, 0x8880, RZ ;  /* 0x0000888010037816 */ /* 0x004fca00000000ff */
[----:B------:R-:W-:-:S07]  /*d900*/  IMAD R2, R3, R18, RZ ;  /* 0x0000001203027224 */ /* 0x000fce00078e02ff */
.L_x_520:
[----:B------:R-:W-:Y:S05]  /*d910*/  BSYNC B1 ;  /* 0x0000000000017941 */ /* 0x000fea0003800000 */
.L_x_519:
        /* <DEDUP_REMOVED lines=9> */
.L_x_522:
[----:B------:R-:W-:Y:S05]  /*d9b0*/  BSYNC B1 ;  /* 0x0000000000017941 */ /* 0x000fea0003800000 */
.L_x_521:
[----:B------:R-:W-:Y:S01]  /*d9c0*/  @!P4 IMAD R173, R173, R17, R2 ;  /* 0x00000011adadc224 */ /* 0x000fe200078e0202 */
[----:B------:R-:W-:Y:S04]  /*d9d0*/  BSSY B1, `(.L_x_523) ;  /* 0x0000006000017945 */ /* 0x000fe80003800000 */
[----:B------:R0:W-:Y:S01]  /*d9e0*/  @!P4 STG.E.U8 desc[UR36][R4.64+0x129], R173 ;  /* 0x000129ad0400c986 */ /* 0x0001e2000c101124 */
[----:B------:R-:W-:Y:S05]  /*d9f0*/  @P5 BRA `(.L_x_524) ;  /* 0x00000000000c5947 */ /* 0x000fea0003800000 */
[----:B------:R-:W2:Y:S02]  /*da00*/  LDG.E.U8 R16, desc[UR36][R20.64+0x128] ;  /* 0x0001282414107981 */ /* 0x000ea4000c1e1100 */
[----:B--2---:R-:W-:-:S05]  /*da10*/  PRMT R3, R16, 0x8880, RZ ;  /* 0x0000888010037816 */ /* 0x004fca00000000ff */
[----:B------:R-:W-:-:S07]  /*da20*/  IMAD R2, R3, R18, RZ ;  /* 0x0000001203027224 */ /* 0x000fce00078e02ff */
.L_x_524:
[----:B------:R-:W-:Y:S05]  /*da30*/  BSYNC B1 ;  /* 0x0000000000017941 */ /* 0x000fea0003800000 */
.L_x_523:
        /* <DEDUP_REMOVED lines=9> */
.L_x_526:
[----:B------:R-:W-:Y:S05]  /*dad0*/  BSYNC B1 ;  /* 0x0000000000017941 */ /* 0x000fea0003800000 */
.L_x_525:
[----:B------:R-:W-:Y:S01]  /*dae0*/  @!P4 IMAD R175, R175, R17, R2 ;  /* 0x00000011afafc224 */ /* 0x000fe200078e0202 */
[----:B------:R-:W-:Y:S04]  /*daf0*/  BSSY B1, `(.L_x_527) ;  /* 0x0000006000017945 */ /* 0x000fe80003800000 */
[----:B------:R0:W-:Y:S01]  /*db00*/  @!P4 STG.E.U8 desc[UR36][R10.64+0x129], R175 ;  /* 0x000129af0a00c986 */ /* 0x0001e2000c101124 */
[----:B------:R-:W-:Y:S05]  /*db10*/  @P5 BRA `(.L_x_528) ;  /* 0x00000000000c5947 */ /* 0x000fea0003800000 */
[----:B------:R-:W2:Y:S02]  /*db20*/  LDG.E.U8 R16, desc[UR36][R22.64+0x130] ;  /* 0x0001302416107981 */ /* 0x000ea4000c1e1100 */
[----:B--2---:R-:W-:-:S05]  /*db30*/  PRMT R3, R16, 0x8880, RZ ;  /* 0x0000888010037816 */ /* 0x004fca00000000ff */
[----:B------:R-:W-:-:S07]  /*db40*/  IMAD R2, R3, R18, RZ ;  /* 0x0000001203027224 */ /* 0x000fce00078e02ff */
.L_x_528:
[----:B------:R-:W-:Y:S05]  /*db50*/  BSYNC B1 ;  /* 0x0000000000017941 */ /* 0x000fea0003800000 */
.L_x_527:
        /* <DEDUP_REMOVED lines=9> */
.L_x_530:
[----:B------:R-:W-:Y:S05]  /*dbf0*/  BSYNC B1 ;  /* 0x0000000000017941 */ /* 0x000fea0003800000 */
.L_x_529:
[----:B------:R-:W-:Y:S01]  /*dc00*/  @!P4 IMAD R177, R177, R17, R2 ;  /* 0x00000011b1b1c224 */ /* 0x000fe200078e0202 */
[----:B------:R-:W-:Y:S04]  /*dc10*/  BSSY B1, `(.L_x_531) ;  /* 0x0000006000017945 */ /* 0x000fe80003800000 */
[----:B------:R0:W-:Y:S01]  /*dc20*/  @!P4 STG.E.U8 desc[UR36][R4.64+0x131], R177 ;  /* 0x000131b10400c986 */ /* 0x0001e2000c101124 */
[----:B------:R-:W-:Y:S05]  /*dc30*/  @P5 BRA `(.L_x_532) ;  /* 0x00000000000c5947 */ /* 0x000fea0003800000 */
[----:B------:R-:W2:Y:S02]  /*dc40*/  LDG.E.U8 R16, desc[UR36][R20.64+0x130] ;  /* 0x0001302414107981 */ /* 0x000ea4000c1e1100 */
[----:B--2---:R-:W-:-:S05]  /*dc50*/  PRMT R3, R16, 0x8880, RZ ;  /* 0x0000888010037816 */ /* 0x004fca00000000ff */
[----:B------:R-:W-:-:S07]  /*dc60*/  IMAD R2, R3, R18, RZ ;  /* 0x0000001203027224 */ /* 0x000fce00078e02ff */
.L_x_532:
[----:B------:R-:W-:Y:S05]  /*dc70*/  BSYNC B1 ;  /* 0x0000000000017941 */ /* 0x000fea0003800000 */
.L_x_531:
        /* <DEDUP_REMOVED lines=9> */
.L_x_534:
[----:B------:R-:W-:Y:S05]  /*dd10*/  BSYNC B1 ;  /* 0x0000000000017941 */ /* 0x000fea0003800000 */
.L_x_533:
[----:B------:R-:W-:Y:S01]  /*dd20*/  @!P4 IMAD R179, R179, R17, R2 ;  /* 0x00000011b3b3c224 */ /* 0x000fe200078e0202 */
[----:B------:R-:W-:Y:S04]  /*dd30*/  BSSY B1, `(.L_x_535) ;  /* 0x0000006000017945 */ /* 0x000fe80003800000 */
[----:B------:R0:W-:Y:S01]  /*dd40*/  @!P4 STG.E.U8 desc[UR36][R10.64+0x131], R179 ;  /* 0x000131b30a00c986 */ /* 0x0001e2000c101124 */
[----:B------:R-:W-:Y:S05]  /*dd50*/  @P5 BRA `(.L_x_536) ;  /* 0x00000000000c5947 */ /* 0x000fea0003800000 */
[----:B------:R-:W2:Y:S02]  /*dd60*/  LDG.E.U8 R16, desc[UR36][R22.64+0x138] ;  /* 0x0001382416107981 */ /* 0x000ea4000c1e1100 */
[----:B--2---:R-:W-:-:S05]  /*dd70*/  PRMT R3, R16, 0x8880, RZ ;  /* 0x0000888010037816 */ /* 0x004fca00000000ff */
[----:B------:R-:W-:-:S07]  /*dd80*/  IMAD R2, R3, R18, RZ ;  /* 0x0000001203027224 */ /* 0x000fce00078e02ff */
.L_x_536:
[----:B------:R-:W-:Y:S05]  /*dd90*/  BSYNC B1 ;  /* 0x0000000000017941 */ /* 0x000fea0003800000 */
.L_x_535:
        /* <DEDUP_REMOVED lines=9> */
.L_x_538:
[----:B------:R-:W-:Y:S05]  /*de30*/  BSYNC B1 ;  /* 0x0000000000017941 */ /* 0x000fea0003800000 */
.L_x_537:
[----:B------:R-:W-:Y:S01]  /*de40*/  @!P4 IMAD R181, R181, R17, R2 ;  /* 0x00000011b5b5c224 */ /* 0x000fe200078e0202 */
[----:B------:R-:W-:Y:S04]  /*de50*/  BSSY B1, `(.L_x_539) ;  /* 0x0000006000017945 */ /* 0x000fe80003800000 */
[----:B------:R0:W-:Y:S01]  /*de60*/  @!P4 STG.E.U8 desc[UR36][R4.64+0x139], R181 ;  /* 0x000139b50400c986 */ /* 0x0001e2000c101124 */
[----:B------:R-:W-:Y:S05]  /*de70*/  @P5 BRA `(.L_x_540) ;  /* 0x00000000000c5947 */ /* 0x000fea0003800000 */
[----:B------:R-:W2:Y:S02]  /*de80*/  LDG.E.U8 R16, desc[UR36][R20.64+0x138] ;  /* 0x0001382414107981 */ /* 0x000ea4000c1e1100 */
[----:B--2---:R-:W-:-:S05]  /*de90*/  PRMT R3, R16, 0x8880, RZ ;  /* 0x0000888010037816 */ /* 0x004fca00000000ff */
[----:B------:R-:W-:-:S07]  /*dea0*/  IMAD R2, R3, R18, RZ ;  /* 0x0000001203027224 */ /* 0x000fce00078e02ff */
.L_x_540:
[----:B------:R-:W-:Y:S05]  /*deb0*/  BSYNC B1 ;  /* 0x0000000000017941 */ /* 0x000fea0003800000 */
.L_x_539:
        /* <DEDUP_REMOVED lines=9> */
.L_x_542:
[----:B------:R-:W-:Y:S05]  /*df50*/  BSYNC B1 ;  /* 0x0000000000017941 */ /* 0x000fea0003800000 */
.L_x_541:
[----:B------:R-:W-:Y:S01]  /*df60*/  @!P4 IMAD R183, R183, R17, R2 ;  /* 0x00000011b7b7c224 */ /* 0x000fe200078e0202 */
[----:B------:R-:W-:Y:S04]  /*df70*/  BSSY B1, `(.L_x_543) ;  /* 0x0000006000017945 */ /* 0x000fe80003800000 */
[----:B------:R0:W-:Y:S01]  /*df80*/  @!P4 STG.E.U8 desc[UR36][R10.64+0x139], R183 ;  /* 0x000139b70a00c986 */ /* 0x0001e2000c101124 */
[----:B------:R-:W-:Y:S05]  /*df90*/  @P5 BRA `(.L_x_544) ;  /* 0x00000000000c5947 */ /* 0x000fea0003800000 */
[----:B------:R-:W2:Y:S02]  /*dfa0*/  LDG.E.U8 R16, desc[UR36][R22.64+0x140] ;  /* 0x0001402416107981 */ /* 0x000ea4000c1e1100 */
[----:B--2---:R-:W-:-:S05]  /*dfb0*/  PRMT R3, R16, 0x8880, RZ ;  /* 0x0000888010037816 */ /* 0x004fca00000000ff */
[----:B------:R-:W-:-:S07]  /*dfc0*/  IMAD R2, R3, R18, RZ ;  /* 0x0000001203027224 */ /* 0x000fce00078e02ff */
.L_x_544:
[----:B------:R-:W-:Y:S05]  /*dfd0*/  BSYNC B1 ;  /* 0x0000000000017941 */ /* 0x000fea0003800000 */
.L_x_543:
        /* <DEDUP_REMOVED lines=9> */
.L_x_546:
[----:B------:R-:W-:Y:S05]  /*e070*/  BSYNC B1 ;  /* 0x0000000000017941 */ /* 0x000fea0003800000 */
.L_x_545:
[----:B------:R-:W-:Y:S01]  /*e080*/  @!P4 IMAD R185, R185, R17, R2 ;  /* 0x00000011b9b9c224 */ /* 0x000fe200078e0202 */
[----:B------:R-:W-:Y:S04]  /*e090*/  BSSY B1, `(.L_x_547) ;  /* 0x0000006000017945 */ /* 0x000fe80003800000 */
[----:B------:R0:W-:Y:S01]  /*e0a0*/  @!P4 STG.E.U8 desc[UR36][R4.64+0x141], R185 ;  /* 0x000141b90400c986 */ /* 0x0001e2000c101124 */
[----:B------:R-:W-:Y:S05]  /*e0b0*/  @P5 BRA `(.L_x_548) ;  /* 0x00000000000c5947 */ /* 0x000fea0003800000 */
[----:B------:R-:W2:Y:S02]  /*e0c0*/  LDG.E.U8 R16, desc[UR36][R20.64+0x140] ;  /* 0x0001402414107981 */ /* 0x000ea4000c1e1100 */
[----:B--2---:R-:W-:-:S05]  /*e0d0*/  PRMT R3, R16, 0x8880, RZ ;  /* 0x0000888010037816 */ /* 0x004fca00000000ff */
[----:B------:R-:W-:-:S07]  /*e0e0*/  IMAD R2, R3, R18, RZ ;  /* 0x0000001203027224 */ /* 0x000fce00078e02ff */
.L_x_548:
[----:B------:R-:W-:Y:S05]  /*e0f0*/  BSYNC B1 ;  /* 0x0000000000017941 */ /* 0x000fea0003800000 */
.L_x_547:
        /* <DEDUP_REMOVED lines=9> */
.L_x_550:
[----:B------:R-:W-:Y:S05]  /*e190*/  BSYNC B1 ;  /* 0x0000000000017941 */ /* 0x000fea0003800000 */
.L_x_549:
[----:B------:R-:W-:Y:S01]  /*e1a0*/  @!P4 IMAD R187, R187, R17, R2 ;  /* 0x00000011bbbbc224 */ /* 0x000fe200078e0202 */
[----:B------:R-:W-:Y:S04]  /*e1b0*/  BSSY B1, `(.L_x_551) ;  /* 0x0000006000017945 */ /* 0x000fe80003800000 */
[----:B------:R0:W-:Y:S01]  /*e1c0*/  @!P4 STG.E.U8 desc[UR36][R10.64+0x141], R187 ;  /* 0x000141bb0a00c986 */ /* 0x0001e2000c101124 */
[----:B------:R-:W-:Y:S05]  /*e1d0*/  @P5 BRA `(.L_x_552) ;  /* 0x00000000000c5947 */ /* 0x000fea0003800000 */
[----:B------:R-:W2:Y:S02]  /*e1e0*/  LDG.E.U8 R16, desc[UR36][R22.64+0x148] ;  /* 0x0001482416107981 */ /* 0x000ea4000c1e1100 */
[----:B--2---:R-:W-:-:S05]  /*e1f0*/  PRMT R3, R16, 0x8880, RZ ;  /* 0x0000888010037816 */ /* 0x004fca00000000ff */
[----:B------:R-:W-:-:S07]  /*e200*/  IMAD R2, R3, R18, RZ ;  /* 0x0000001203027224 */ /* 0x000fce00078e02ff */
.L_x_552:
[----:B------:R-:W-:Y:S05]  /*e210*/  BSYNC B1 ;  /* 0x0000000000017941 */ /* 0x000fea0003800000 */
.L_x_551:
        /* <DEDUP_REMOVED lines=9> */
.L_x_554:
[----:B------:R-:W-:Y:S05]  /*e2b0*/  BSYNC B1 ;  /* 0x0000000000017941 */ /* 0x000fea0003800000 */
.L_x_553:
[----:B------:R-:W-:Y:S01]  /*e2c0*/  @!P4 IMAD R189, R189, R17, R2 ;  /* 0x00000011bdbdc224 */ /* 0x000fe200078e0202 */
[----:B------:R-:W-:Y:S04]  /*e2d0*/  BSSY B1, `(.L_x_555) ;  /* 0x0000006000017945 */ /* 0x000fe80003800000 */
[----:B------:R0:W-:Y:S01]  /*e2e0*/  @!P4 STG.E.U8 desc[UR36][R4.64+0x149], R189 ;  /* 0x000149bd0400c986 */ /* 0x0001e2000c101124 */
[----:B------:R-:W-:Y:S05]  /*e2f0*/  @P5 BRA `(.L_x_556) ;  /* 0x00000000000c5947 */ /* 0x000fea0003800000 */
[----:B------:R-:W2:Y:S02]  /*e300*/  LDG.E.U8 R16, desc[UR36][R20.64+0x148] ;  /* 0x0001482414107981 */ /* 0x000ea4000c1e1100 */
[----:B--2---:R-:W-:-:S05]  /*e310*/  PRMT R3, R16, 0x8880, RZ ;  /* 0x0000888010037816 */ /* 0x004fca00000000ff */
[----:B------:R-:W-:-:S07]  /*e320*/  IMAD R2, R3, R18, RZ ;  /* 0x0000001203027224 */ /* 0x000fce00078e02ff */
.L_x_556:
[----:B------:R-:W-:Y:S05]  /*e330*/  BSYNC B1 ;  /* 0x0000000000017941 */ /* 0x000fea0003800000 */
.L_x_555:
        /* <DEDUP_REMOVED lines=9> */
.L_x_558:
[----:B------:R-:W-:Y:S05]  /*e3d0*/  BSYNC B1 ;  /* 0x0000000000017941 */ /* 0x000fea0003800000 */
.L_x_557:
[----:B------:R-:W-:Y:S01]  /*e3e0*/  @!P4 IMAD R191, R191, R17, R2 ;  /* 0x00000011bfbfc224 */ /* 0x000fe200078e0202 */
[----:B------:R-:W-:Y:S04]  /*e3f0*/  BSSY B1, `(.L_x_559) ;  /* 0x0000006000017945 */ /* 0x000fe80003800000 */
[----:B------:R0:W-:Y:S01]  /*e400*/  @!P4 STG.E.U8 desc[UR36][R10.64+0x149], R191 ;  /* 0x000149bf0a00c986 */ /* 0x0001e2000c101124 */
[----:B------:R-:W-:Y:S05]  /*e410*/  @P5 BRA `(.L_x_560) ;  /* 0x00000000000c5947 */ /* 0x000fea0003800000 */
[----:B------:R-:W2:Y:S02]  /*e420*/  LDG.E.U8 R16, desc[UR36][R22.64+0x150] ;  /* 0x0001502416107981 */ /* 0x000ea4000c1e1100 */
[----:B--2---:R-:W-:-:S05]  /*e430*/  PRMT R3, R16, 0x8880, RZ ;  /* 0x0000888010037816 */ /* 0x004fca00000000ff */
[----:B------:R-:W-:-:S07]  /*e440*/  IMAD R2, R3, R18, RZ ;  /* 0x0000001203027224 */ /* 0x000fce00078e02ff */
.L_x_560:
[----:B------:R-:W-:Y:S05]  /*e450*/  BSYNC B1 ;  /* 0x0000000000017941 */ /* 0x000fea0003800000 */
.L_x_559:
        /* <DEDUP_REMOVED lines=9> */
.L_x_562:
[----:B------:R-:W-:Y:S05]  /*e4f0*/  BSYNC B1 ;  /* 0x0000000000017941 */ /* 0x000fea0003800000 */
.L_x_561:
[----:B------:R-:W-:Y:S01]  /*e500*/  @!P4 IMAD R193, R193, R17, R2 ;  /* 0x00000011c1c1c224 */ /* 0x000fe200078e0202 */
[----:B------:R-:W-:Y:S04]  /*e510*/  BSSY B1, `(.L_x_563) ;  /* 0x0000006000017945 */ /* 0x000fe80003800000 */
[----:B------:R0:W-:Y:S01]  /*e520*/  @!P4 STG.E.U8 desc[UR36][R4.64+0x151], R193 ;  /* 0x000151c10400c986 */ /* 0x0001e2000c101124 */
[----:B------:R-:W-:Y:S05]  /*e530*/  @P5 BRA `(.L_x_564) ;  /* 0x00000000000c5947 */ /* 0x000fea0003800000 */
[----:B------:R-:W2:Y:S02]  /*e540*/  LDG.E.U8 R16, desc[UR36][R20.64+0x150] ;  /* 0x0001502414107981 */ /* 0x000ea4000c1e1100 */
[----:B--2---:R-:W-:-:S05]  /*e550*/  PRMT R3, R16, 0x8880, RZ ;  /* 0x0000888010037816 */ /* 0x004fca00000000ff */
[----:B------:R-:W-:-:S07]  /*e560*/  IMAD R2, R3, R18, RZ ;  /* 0x0000001203027224 */ /* 0x000fce00078e02ff */
.L_x_564:
[----:B------:R-:W-:Y:S05]  /*e570*/  BSYNC B1 ;  /* 0x0000000000017941 */ /* 0x000fea0003800000 */
.L_x_563:
        /* <DEDUP_REMOVED lines=9> */
.L_x_566:
[----:B------:R-:W-:Y:S05]  /*e610*/  BSYNC B1 ;  /* 0x0000000000017941 */ /* 0x000fea0003800000 */
.L_x_565:
[----:B------:R-:W-:Y:S01]  /*e620*/  @!P4 IMAD R195, R195, R17, R2 ;  /* 0x00000011c3c3c224 */ /* 0x000fe200078e0202 */
[----:B------:R-:W-:Y:S04]  /*e630*/  BSSY B1, `(.L_x_567) ;  /* 0x0000006000017945 */ /* 0x000fe80003800000 */
[----:B------:R0:W-:Y:S01]  /*e640*/  @!P4 STG.E.U8 desc[UR36][R10.64+0x151], R195 ;  /* 0x000151c30a00c986 */ /* 0x0001e2000c101124 */
[----:B------:R-:W-:Y:S05]  /*e650*/  @P5 BRA `(.L_x_568) ;  /* 0x00000000000c5947 */ /* 0x000fea0003800000 */
[----:B------:R-:W2:Y:S02]  /*e660*/  LDG.E.U8 R16, desc[UR36][R22.64+0x158] ;  /* 0x0001582416107981 */ /* 0x000ea4000c1e1100 */
[----:B--2---:R-:W-:-:S05]  /*e670*/  PRMT R3, R16, 0x8880, RZ ;  /* 0x0000888010037816 */ /* 0x004fca00000000ff */
[----:B------:R-:W-:-:S07]  /*e680*/  IMAD R2, R3, R18, RZ ;  /* 0x0000001203027224 */ /* 0x000fce00078e02ff */
.L_x_568:
[----:B------:R-:W-:Y:S05]  /*e690*/  BSYNC B1 ;  /* 0x0000000000017941 */ /* 0x000fea0003800000 */
.L_x_567:
        /* <DEDUP_REMOVED lines=9> */
.L_x_570:
[----:B------:R-:W-:Y:S05]  /*e730*/  BSYNC B1 ;  /* 0x0000000000017941 */ /* 0x000fea0003800000 */
.L_x_569:
[----:B------:R-:W-:Y:S01]  /*e740*/  @!P4 IMAD R197, R197, R17, R2 ;  /* 0x00000011c5c5c224 */ /* 0x000fe200078e0202 */
[----:B------:R-:W-:Y:S04]  /*e750*/  BSSY B1, `(.L_x_571) ;  /* 0x0000006000017945 */ /* 0x000fe80003800000 */
[----:B------:R0:W-:Y:S01]  /*e760*/  @!P4 STG.E.U8 desc[UR36][R4.64+0x159], R197 ;  /* 0x000159c50400c986 */ /* 0x0001e2000c101124 */
[----:B------:R-:W-:Y:S05]  /*e770*/  @P5 BRA `(.L_x_572) ;  /* 0x00000000000c5947 */ /* 0x000fea0003800000 */
[----:B------:R-:W2:Y:S02]  /*e780*/  LDG.E.U8 R16, desc[UR36][R20.64+0x158] ;  /* 0x0001582414107981 */ /* 0x000ea4000c1e1100 */
[----:B--2---:R-:W-:-:S05]  /*e790*/  PRMT R3, R16, 0x8880, RZ ;  /* 0x0000888010037816 */ /* 0x004fca00000000ff */
[----:B------:R-:W-:-:S07]  /*e7a0*/  IMAD R2, R3, R18, RZ ;  /* 0x0000001203027224 */ /* 0x000fce00078e02ff */
.L_x_572:
[----:B------:R-:W-:Y:S05]  /*e7b0*/  BSYNC B1 ;  /* 0x0000000000017941 */ /* 0x000fea0003800000 */
.L_x_571:
        /* <DEDUP_REMOVED lines=9> */
.L_x_574:
[----:B------:R-:W-:Y:S05]  /*e850*/  BSYNC B1 ;  /* 0x0000000000017941 */ /* 0x000fea0003800000 */
.L_x_573:
[----:B------:R-:W-:Y:S01]  /*e860*/  @!P4 IMAD R199, R199, R17, R2 ;  /* 0x00000011c7c7c224 */ /* 0x000fe200078e0202 */
[----:B------:R-:W-:Y:S04]  /*e870*/  BSSY B1, `(.L_x_575) ;  /* 0x0000006000017945 */ /* 0x000fe80003800000 */
[----:B------:R0:W-:Y:S01]  /*e880*/  @!P4 STG.E.U8 desc[UR36][R10.64+0x159], R199 ;  /* 0x000159c70a00c986 */ /* 0x0001e2000c101124 */
[----:B------:R-:W-:Y:S05]  /*e890*/  @P5 BRA `(.L_x_576) ;  /* 0x00000000000c5947 */ /* 0x000fea0003800000 */
[----:B------:R-:W2:Y:S02]  /*e8a0*/  LDG.E.U8 R16, desc[UR36][R22.64+0x160] ;  /* 0x0001602416107981 */ /* 0x000ea4000c1e1100 */
[----:B--2---:R-:W-:-:S05]  /*e8b0*/  PRMT R3, R16, 0x8880, RZ ;  /* 0x0000888010037816 */ /* 0x004fca00000000ff */
[----:B------:R-:W-:-:S07]  /*e8c0*/  IMAD R2, R3, R18, RZ ;  /* 0x0000001203027224 */ /* 0x000fce00078e02ff */
.L_x_576:
[----:B------:R-:W-:Y:S05]  /*e8d0*/  BSYNC B1 ;  /* 0x0000000000017941 */ /* 0x000fea0003800000 */
.L_x_575:
        /* <DEDUP_REMOVED lines=9> */
.L_x_578:
[----:B------:R-:W-:Y:S05]  /*e970*/  BSYNC B1 ;  /* 0x0000000000017941 */ /* 0x000fea0003800000 */
.L_x_577:
[----:B------:R-:W-:Y:S01]  /*e980*/  @!P4 IMAD R201, R201, R17, R2 ;  /* 0x00000011c9c9c224 */ /* 0x000fe200078e0202 */
[----:B------:R-:W-:Y:S04]  /*e990*/  BSSY B1, `(.L_x_579) ;  /* 0x0000006000017945 */ /* 0x000fe80003800000 */
[----:B------:R0:W-:Y:S01]  /*e9a0*/  @!P4 STG.E.U8 desc[UR36][R4.64+0x161], R201 ;  /* 0x000161c90400c986 */ /* 0x0001e2000c101124 */
[----:B------:R-:W-:Y:S05]  /*e9b0*/  @P5 BRA `(.L_x_580) ;  /* 0x00000000000c5947 */ /* 0x000fea0003800000 */
[----:B------:R-:W2:Y:S02]  /*e9c0*/  LDG.E.U8 R16, desc[UR36][R20.64+0x160] ;  /* 0x0001602414107981 */ /* 0x000ea4000c1e1100 */
[----:B--2---:R-:W-:-:S05]  /*e9d0*/  PRMT R3, R16, 0x8880, RZ ;  /* 0x0000888010037816 */ /* 0x004fca00000000ff */
[----:B------:R-:W-:-:S07]  /*e9e0*/  IMAD R2, R3, R18, RZ ;  /* 0x0000001203027224 */ /* 0x000fce00078e02ff */
.L_x_580:
[----:B------:R-:W-:Y:S05]  /*e9f0*/  BSYNC B1 ;  /* 0x0000000000017941 */ /* 0x000fea0003800000 */
.L_x_579:
        /* <DEDUP_REMOVED lines=9> */
.L_x_582:
[----:B------:R-:W-:Y:S05]  /*ea90*/  BSYNC B1 ;  /* 0x0000000000017941 */ /* 0x000fea0003800000 */
.L_x_581:
[----:B------:R-:W-:Y:S01]  /*eaa0*/  @!P4 IMAD R203, R203, R17, R2 ;  /* 0x00000011cbcbc224 */ /* 0x000fe200078e0202 */
[----:B------:R-:W-:Y:S04]  /*eab0*/  BSSY B1, `(.L_x_583) ;  /* 0x0000006000017945 */ /* 0x000fe80003800000 */
[----:B------:R0:W-:Y:S01]  /*eac0*/  @!P4 STG.E.U8 desc[UR36][R10.64+0x161], R203 ;  /* 0x000161cb0a00c986 */ /* 0x0001e2000c101124 */
[----:B------:R-:W-:Y:S05]  /*ead0*/  @P5 BRA `(.L_x_584) ;  /* 0x00000000000c5947 */ /* 0x000fea0003800000 */
[----:B------:R-:W2:Y:S02]  /*eae0*/  LDG.E.U8 R16, desc[UR36][R22.64+0x168] ;  /* 0x0001682416107981 */ /* 0x000ea4000c1e1100 */
[----:B--2---:R-:W-:-:S05]  /*eaf0*/  PRMT R3, R16, 0x8880, RZ ;  /* 0x0000888010037816 */ /* 0x004fca00000000ff */
[----:B------:R-:W-:-:S07]  /*eb00*/  IMAD R2, R3, R18, RZ ;  /* 0x0000001203027224 */ /* 0x000fce00078e02ff */
.L_x_584:
[----:B------:R-:W-:Y:S05]  /*eb10*/  BSYNC B1 ;  /* 0x0000000000017941 */ /* 0x000fea0003800000 */
.L_x_583:
        /* <DEDUP_REMOVED lines=9> */
.L_x_586:
[----:B------:R-:W-:Y:S05]  /*ebb0*/  BSYNC B1 ;  /* 0x0000000000017941 */ /* 0x000fea0003800000 */
.L_x_585:
[----:B------:R-:W-:Y:S01]  /*ebc0*/  @!P4 IMAD R205, R205, R17, R2 ;  /* 0x00000011cdcdc224 */ /* 0x000fe200078e0202 */
[----:B------:R-:W-:Y:S04]  /*ebd0*/  BSSY B1, `(.L_x_587) ;  /* 0x0000006000017945 */ /* 0x000fe80003800000 */
[----:B------:R0:W-:Y:S01]  /*ebe0*/  @!P4 STG.E.U8 desc[UR36][R4.64+0x169], R205 ;  /* 0x000169cd0400c986 */ /* 0x0001e2000c101124 */
[----:B------:R-:W-:Y:S05]  /*ebf0*/  @P5 BRA `(.L_x_588) ;  /* 0x00000000000c5947 */ /* 0x000fea0003800000 */
[----:B------:R-:W2:Y:S02]  /*ec00*/  LDG.E.U8 R16, desc[UR36][R20.64+0x168] ;  /* 0x0001682414107981 */ /* 0x000ea4000c1e1100 */
[----:B--2---:R-:W-:-:S05]  /*ec10*/  PRMT R3, R16, 0x8880, RZ ;  /* 0x0000888010037816 */ /* 0x004fca00000000ff */
[----:B------:R-:W-:-:S07]  /*ec20*/  IMAD R2, R3, R18, RZ ;  /* 0x0000001203027224 */ /* 0x000fce00078e02ff */
.L_x_588:
[----:B------:R-:W-:Y:S05]  /*ec30*/  BSYNC B1 ;  /* 0x0000000000017941 */ /* 0x000fea0003800000 */
.L_x_587:
        /* <DEDUP_REMOVED lines=9> */
.L_x_590:
[----:B------:R-:W-:Y:S05]  /*ecd0*/  BSYNC B1 ;  /* 0x0000000000017941 */ /* 0x000fea0003800000 */
.L_x_589:
[----:B------:R-:W-:Y:S01]  /*ece0*/  @!P4 IMAD R207, R207, R17, R2 ;  /* 0x00000011cfcfc224 */ /* 0x000fe200078e0202 */
[----:B------:R-:W-:Y:S04]  /*ecf0*/  BSSY B1, `(.L_x_591) ;  /* 0x0000006000017945 */ /* 0x000fe80003800000 */
[----:B------:R0:W-:Y:S01]  /*ed00*/  @!P4 STG.E.U8 desc[UR36][R10.64+0x169], R207 ;  /* 0x000169cf0a00c986 */ /* 0x0001e2000c101124 */
[----:B------:R-:W-:Y:S05]  /*ed10*/  @P5 BRA `(.L_x_592) ;  /* 0x00000000000c5947 */ /* 0x000fea0003800000 */
[----:B------:R-:W2:Y:S02]  /*ed20*/  LDG.E.U8 R16, desc[UR36][R22.64+0x170] ;  /* 0x0001702416107981 */ /* 0x000ea4000c1e1100 */
[----:B--2---:R-:W-:-:S05]  /*ed30*/  PRMT R3, R16, 0x8880, RZ ;  /* 0x0000888010037816 */ /* 0x004fca00000000ff */
[----:B------:R-:W-:-:S07]  /*ed40*/  IMAD R2, R3, R18, RZ ;  /* 0x0000001203027224 */ /* 0x000fce00078e02ff */
.L_x_592:
[----:B------:R-:W-:Y:S05]  /*ed50*/  BSYNC B1 ;  /* 0x0000000000017941 */ /* 0x000fea0003800000 */
.L_x_591:
        /* <DEDUP_REMOVED lines=9> */
.L_x_594:
[----:B------:R-:W-:Y:S05]  /*edf0*/  BSYNC B1 ;  /* 0x0000000000017941 */ /* 0x000fea0003800000 */
.L_x_593:
[----:B------:R-:W-:Y:S01]  /*ee00*/  @!P4 IMAD R209, R209, R17, R2 ;  /* 0x00000011d1d1c224 */ /* 0x000fe200078e0202 */
[----:B------:R-:W-:Y:S04]  /*ee10*/  BSSY B1, `(.L_x_595) ;  /* 0x0000006000017945 */ /* 0x000fe80003800000 */
[----:B------:R0:W-:Y:S01]  /*ee20*/  @!P4 STG.E.U8 desc[UR36][R4.64+0x171], R209 ;  /* 0x000171d10400c986 */ /* 0x0001e2000c101124 */
[----:B------:R-:W-:Y:S05]  /*ee30*/  @P5 BRA `(.L_x_596) ;  /* 0x00000000000c5947 */ /* 0x000fea0003800000 */
[----:B------:R-:W2:Y:S02]  /*ee40*/  LDG.E.U8 R16, desc[UR36][R20.64+0x170] ;  /* 0x0001702414107981 */ /* 0x000ea4000c1e1100 */
[----:B--2---:R-:W-:-:S05]  /*ee50*/  PRMT R3, R16, 0x8880, RZ ;  /* 0x0000888010037816 */ /* 0x004fca00000000ff */
[----:B------:R-:W-:-:S07]  /*ee60*/  IMAD R2, R3, R18, RZ ;  /* 0x0000001203027224 */ /* 0x000fce00078e02ff */
.L_x_596:
[----:B------:R-:W-:Y:S05]  /*ee70*/  BSYNC B1 ;  /* 0x0000000000017941 */ /* 0x000fea0003800000 */
.L_x_595:
[----:B------:R-:W-:Y:S01]  /*ee80*/  ISETP.LT.OR P4, PT, R0, 0x172, !P0 ;  /* 0x000001720000780c */ /* 0x000fe20004781670 */
[----:B--2---:R-:W-:Y:S01]  /*ee90*/  @!P5 IMAD R3, R210, R17, R2 ;  /* 0x00000011d203d224 */ /* 0x004fe200078e0202 */
[----:B------:R-:W-:Y:S04]  /*eea0*/  BSSY B1, `(.L_x_597) ;  /* 0x0000008000017945 */ /* 0x000fe80003800000 */
[----:B------:R2:W-:Y:S01]  /*eeb0*/  @!P5 STG.E.U8 desc[UR36][R10.64+0x170], R3 ;  /* 0x000170030a00d986 */ /* 0x0005e2000c101124 */
[C---:B------:R-:W-:Y:S02]  /*eec0*/  ISETP.LT.OR P5, PT, R0.reuse, 0x179, !P3 ;  /* 0x000001790000780c */ /* 0x040fe40005fa1670 */
[----:B------:R-:W-:-:S04]  /*eed0*/  ISETP.LT.OR P3, PT, R0, 0x17a, !P3 ;  /* 0x0000017a0000780c */ /* 0x000fc80005f61670 */
[----:B------:R-:W-:Y:S09]  /*eee0*/  @P4 BRA `(.L_x_598) ;  /* 0x00000000000c4947 */ /* 0x000ff20003800000 */
[----:B------:R-:W2:Y:S02]  /*eef0*/  LDG.E.U8 R16, desc[UR36][R20.64+0x171] ;  /* 0x0001712414107981 */ /* 0x000ea4000c1e1100 */
[----:B--2---:R-:W-:-:S05]  /*ef00*/  PRMT R3, R16, 0x8880, RZ ;  /* 0x0000888010037816 */ /* 0x004fca00000000ff */
[----:B------:R-:W-:-:S07]  /*ef10*/  IMAD R2, R3, R18, RZ ;  /* 0x0000001203027224 */ /* 0x000fce00078e02ff */
.L_x_598:
[----:B------:R-:W-:Y:S05]  /*ef20*/  BSYNC B1 ;  /* 0x0000000000017941 */ /* 0x000fea0003800000 */
.L_x_597:
[----:B------:R-:W-:Y:S01]  /*ef30*/  @!P4 IMAD R211, R211, R17, R2 ;  /* 0x00000011d3d3c224 */ /* 0x000fe200078e0202 */
[----:B------:R-:W-:Y:S04]  /*ef40*/  BSSY B1, `(.L_x_599) ;  /* 0x0000006000017945 */ /* 0x000fe80003800000 */
[----:B------:R0:W-:Y:S01]  /*ef50*/  @!P4 STG.E.U8 desc[UR36][R10.64+0x171], R211 ;  /* 0x000171d30a00c986 */ /* 0x0001e2000c101124 */
[----:B------:R-:W-:Y:S05]  /*ef60*/  @P5 BRA `(.L_x_600) ;  /* 0x00000000000c5947 */ /* 0x000fea0003800000 */
[----:B------:R-:W2:Y:S02]  /*ef70*/  LDG.E.U8 R16, desc[UR36][R22.64+0x178] ;  /* 0x0001782416107981 */ /* 0x000ea4000c1e1100 */
[----:B--2---:R-:W-:-:S05]  /*ef80*/  PRMT R3, R16, 0x8880, RZ ;  /* 0x0000888010037816 */ /* 0x004fca00000000ff */
[----:B------:R-:W-:-:S07]  /*ef90*/  IMAD R2, R3, R18, RZ ;  /* 0x0000001203027224 */ /* 0x000fce00078e02ff */
.L_x_600:
[----:B------:R-:W-:Y:S05]  /*efa0*/  BSYNC B1 ;  /* 0x0000000000017941 */ /* 0x000fea0003800000 */
.L_x_599:
[----:B--2---:R-:W-:Y:S01]  /*efb0*/  @!P5 IMAD R3, R212, R17, R2 ;  /* 0x00000011d403d224 */ /* 0x004fe200078e0202 */
[----:B------:R-:W-:Y:S04]  /*efc0*/  BSSY B1, `(.L_x_601) ;  /* 0x0000006000017945 */ /* 0x000fe80003800000 */
[----:B------:R2:W-:Y:S01]  /*efd0*/  @!P5 STG.E.U8 desc[UR36][R4.64+0x178], R3 ;  /* 0x000178030400d986 */ /* 0x0005e2000c101124 */
[----:B------:R-:W-:Y:S05]  /*efe0*/  @P3 BRA `(.L_x_602) ;  /* 0x00000000000c3947 */ /* 0x000fea0003800000 */
[----:B------:R-:W2:Y:S02]  /*eff0*/  LDG.E.U8 R16, desc[UR36][R22.64+0x179] ;  /* 0x0001792416107981 */ /* 0x000ea4000c1e1100 */
[----:B--2---:R-:W-:-:S05]  /*f000*/  PRMT R3, R16, 0x8880, RZ ;  /* 0x0000888010037816 */ /* 0x004fca00000000ff */
[----:B------:R-:W-:-:S07]  /*f010*/  IMAD R2, R3, R18, RZ ;  /* 0x0000001203027224 */ /* 0x000fce00078e02ff */
.L_x_602:
[----:B------:R-:W-:Y:S05]  /*f020*/  BSYNC B1 ;  /* 0x0000000000017941 */ /* 0x000fea0003800000 */
.L_x_601:
[C---:B------:R-:W-:Y:S01]  /*f030*/  ISETP.LT.OR P4, PT, R0.reuse, 0x179, !P0 ;  /* 0x000001790000780c */ /* 0x040fe20004781670 */
[----:B------:R-:W-:Y:S01]  /*f040*/  @!P3 IMAD R213, R213, R17, R2 ;  /* 0x00000011d5d5b224 */ /* 0x000fe200078e0202 */
[----:B------:R-:W-:Y:S01]  /*f050*/  BSSY B1, `(.L_x_603) ;  /* 0x0000009000017945 */ /* 0x000fe20003800000 */
[C---:B------:R-:W-:Y:S02]  /*f060*/  ISETP.LT.OR P0, PT, R0.reuse, 0x17a, !P0 ;  /* 0x0000017a0000780c */ /* 0x040fe40004701670 */
[C---:B------:R-:W-:Y:S01]  /*f070*/  ISETP.LT.OR P5, PT, R0.reuse, 0xc1, !P1 ;  /* 0x000000c10000780c */ /* 0x040fe20004fa1670 */
[----:B------:R0:W-:Y:S01]  /*f080*/  @!P3 STG.E.U8 desc[UR36][R4.64+0x179], R213 ;  /* 0x000179d50400b986 */ /* 0x0001e2000c101124 */
[----:B------:R-:W-:-:S06]  /*f090*/  ISETP.LT.OR P3, PT, R0, 0xc2, !P1 ;  /* 0x000000c20000780c */ /* 0x000fcc0004f61670 */
[----:B------:R-:W-:Y:S07]  /*f0a0*/  @P4 BRA `(.L_x_604) ;  /* 0x00000000000c4947 */ /* 0x000fee0003800000 */
[----:B------:R-:W2:Y:S02]  /*f0b0*/  LDG.E.U8 R16, desc[UR36][R20.64+0x178] ;  /* 0x0001782414107981 */ /* 0x000ea4000c1e1100 */
[----:B--2---:R-:W-:-:S05]  /*f0c0*/  PRMT R3, R16, 0x8880, RZ ;  /* 0x0000888010037816 */ /* 0x004fca00000000ff */
[----:B------:R-:W-:-:S07]  /*f0d0*/  IMAD R2, R3, R18, RZ ;  /* 0x0000001203027224 */ /* 0x000fce00078e02ff */
.L_x_604:
[----:B------:R-:W-:Y:S05]  /*f0e0*/  BSYNC B1 ;  /* 0x0000000000017941 */ /* 0x000fea0003800000 */
.L_x_603:
[----:B--2---:R-:W-:Y:S01]  /*f0f0*/  @!P4 IMAD R3, R214, R17, R2 ;  /* 0x00000011d603c224 */ /* 0x004fe200078e0202 */
[----:B------:R-:W-:Y:S04]  /*f100*/  BSSY B1, `(.L_x_605) ;  /* 0x0000006000017945 */ /* 0x000fe80003800000 */
[----:B------:R2:W-:Y:S01]  /*f110*/  @!P4 STG.E.U8 desc[UR36][R10.64+0x178], R3 ;  /* 0x000178030a00c986 */ /* 0x0005e2000c101124 */
[----:B------:R-:W-:Y:S05]  /*f120*/  @P0 BRA `(.L_x_606) ;  /* 0x00000000000c0947 */ /* 0x000fea0003800000 */
[----:B------:R-:W2:Y:S02]  /*f130*/  LDG.E.U8 R16, desc[UR36][R20.64+0x179] ;  /* 0x0001792414107981 */ /* 0x000ea4000c1e1100 */
[----:B--2---:R-:W-:-:S05]  /*f140*/  PRMT R3, R16, 0x8880, RZ ;  /* 0x0000888010037816 */ /* 0x004fca00000000ff */
[----:B------:R-:W-:-:S07]  /*f150*/  IMAD R2, R3, R18, RZ ;  /* 0x0000001203027224 */ /* 0x000fce00078e02ff */
.L_x_606:
[----:B------:R-:W-:Y:S05]  /*f160*/  BSYNC B1 ;  /* 0x0000000000017941 */ /* 0x000fea0003800000 */
.L_x_605:
[----:B------:R-:W-:Y:S01]  /*f170*/  @!P0 IMAD R215, R215, R17, R2 ;  /* 0x00000011d7d78224 */ /* 0x000fe200078e0202 */
[----:B------:R-:W-:Y:S04]  /*f180*/  BSSY B1, `(.L_x_607) ;  /* 0x0000006000017945 */ /* 0x000fe80003800000 */
[----:B------:R0:W-:Y:S01]  /*f190*/  @!P0 STG.E.U8 desc[UR36][R10.64+0x179], R215 ;  /* 0x000179d70a008986 */ /* 0x0001e2000c101124 */
[----:B------:R-:W-:Y:S05]  /*f1a0*/  @P5 BRA `(.L_x_608) ;  /* 0x00000000000c5947 */ /* 0x000fea0003800000 */
[----:B------:R-:W2:Y:S02]  /*f1b0*/  LDG.E.U8 R16, desc[UR36][R14.64+0xc0] ;  /* 0x0000c0240e107981 */ /* 0x000ea4000c1e1100 */
[----:B--2---:R-:W-:-:S05]  /*f1c0*/  PRMT R3, R16, 0x8880, RZ ;  /* 0x0000888010037816 */ /* 0x004fca00000000ff */
[----:B------:R-:W-:-:S07]  /*f1d0*/  IMAD R2, R3, R18, RZ ;  /* 0x0000001203027224 */ /* 0x000fce00078e02ff */
.L_x_608:
[----:B------:R-:W-:Y:S05]  /*f1e0*/  BSYNC B1 ;  /* 0x0000000000017941 */ /* 0x000fea0003800000 */
.L_x_607:
[----:B--2---:R-:W-:Y:S01]  /*f1f0*/  @!P5 IMAD R3, R24, R17, R2 ;  /* 0x000000111803d224 */ /* 0x004fe200078e0202 */
[----:B------:R-:W-:Y:S04]  /*f200*/  BSSY B1, `(.L_x_609) ;  /* 0x0000006000017945 */ /* 0x000fe80003800000 */
[----:B------:R2:W-:Y:S01]  /*f210*/  @!P5 STG.E.U8 desc[UR36][R6.64+0xc0], R3 ;  /* 0x0000c0030600d986 */ /* 0x0005e2000c101124 */
[----:B------:R-:W-:Y:S05]  /*f220*/  @P3 BRA `(.L_x_610) ;  /* 0x00000000000c3947 */ /* 0x000fea0003800000 */
[----:B------:R-:W2:Y:S02]  /*f230*/  LDG.E.U8 R16, desc[UR36][R14.64+0xc1] ;  /* 0x0000c1240e107981 */ /* 0x000ea4000c1e1100 */
[----:B--2---:R-:W-:-:S05]  /*f240*/  PRMT R3, R16, 0x8880, RZ ;  /* 0x0000888010037816 */ /* 0x004fca00000000ff */
[----:B------:R-:W-:-:S07]  /*f250*/  IMAD R2, R3, R18, RZ ;  /* 0x0000001203027224 */ /* 0x000fce00078e02ff */
.L_x_610:
[----:B------:R-:W-:Y:S05]  /*f260*/  BSYNC B1 ;  /* 0x0000000000017941 */ /* 0x000fea0003800000 */
.L_x_609:
        /* <DEDUP_REMOVED lines=11> */
.L_x_612:
[----:B------:R-:W-:Y:S05]  /*f320*/  BSYNC B1 ;  /* 0x0000000000017941 */ /* 0x000fea0003800000 */
.L_x_611:
[----:B--2---:R-:W-:Y:S01]  /*f330*/  @!P5 IMAD R3, R26, R17, R2 ;  /* 0x000000111a03d224 */ /* 0x004fe200078e0202 */
[----:B------:R-:W-:Y:S04]  /*f340*/  BSSY B1, `(.L_x_613) ;  /* 0x0000006000017945 */ /* 0x000fe80003800000 */
[----:B------:R2:W-:Y:S01]  /*f350*/  @!P5 STG.E.U8 desc[UR36][R8.64+0xc0], R3 ;  /* 0x0000c0030800d986 */ /* 0x0005e2000c101124 */
[----:B------:R-:W-:Y:S05]  /*f360*/  @P4 BRA `(.L_x_614) ;  /* 0x00000000000c4947 */ /* 0x000fea0003800000 */
[----:B------:R-:W2:Y:S02]  /*f370*/  LDG.E.U8 R16, desc[UR36][R12.64+0xc1] ;  /* 0x0000c1240c107981 */ /* 0x000ea4000c1e1100 */
[----:B--2---:R-:W-:-:S05]  /*f380*/  PRMT R3, R16, 0x8880, RZ ;  /* 0x0000888010037816 */ /* 0x004fca00000000ff */
[----:B------:R-:W-:-:S07]  /*f390*/  IMAD R2, R3, R18, RZ ;  /* 0x0000001203027224 */ /* 0x000fce00078e02ff */
.L_x_614:
[----:B------:R-:W-:Y:S05]  /*f3a0*/  BSYNC B1 ;  /* 0x0000000000017941 */ /* 0x000fea0003800000 */
.L_x_613:
[----:B------:R-:W-:Y:S01]  /*f3b0*/  @!P4 IMAD R27, R27, R17, R2 ;  /* 0x000000111b1bc224 */ /* 0x000fe200078e0202 */
[----:B------:R-:W-:Y:S04]  /*f3c0*/  BSSY B1, `(.L_x_615) ;  /* 0x0000006000017945 */ /* 0x000fe80003800000 */
[----:B------:R0:W-:Y:S01]  /*f3d0*/  @!P4 STG.E.U8 desc[UR36][R8.64+0xc1], R27 ;  /* 0x0000c11b0800c986 */ /* 0x0001e2000c101124 */
[----:B------:R-:W-:Y:S05]  /*f3e0*/  @P3 BRA `(.L_x_616) ;  /* 0x00000000000c3947 */ /* 0x000fea0003800000 */
[----:B------:R-:W2:Y:S02]  /*f3f0*/  LDG.E.U8 R16, desc[UR36][R14.64+0xc8] ;  /* 0x0000c8240e107981 */ /* 0x000ea4000c1e1100 */
[----:B--2---:R-:W-:-:S05]  /*f400*/  PRMT R3, R16, 0x8880, RZ ;  /* 0x0000888010037816 */ /* 0x004fca00000000ff */
[----:B------:R-:W-:-:S07]  /*f410*/  IMAD R2, R3, R18, RZ ;  /* 0x0000001203027224 */ /* 0x000fce00078e02ff */
.L_x_616:
[----:B------:R-:W-:Y:S05]  /*f420*/  BSYNC B1 ;  /* 0x0000000000017941 */ /* 0x000fea0003800000 */
.L_x_615:
[----:B--2---:R-:W-:Y:S01]  /*f430*/  @!P3 IMAD R3, R28, R17, R2 ;  /* 0x000000111c03b224 */ /* 0x004fe200078e0202 */
[----:B------:R-:W-:Y:S04]  /*f440*/  BSSY B1, `(.L_x_617) ;  /* 0x0000006000017945 */ /* 0x000fe80003800000 */
[----:B------:R2:W-:Y:S01]  /*f450*/  @!P3 STG.E.U8 desc[UR36][R6.64+0xc8], R3 ;  /* 0x0000c8030600b986 */ /* 0x0005e2000c101124 */
[----:B------:R-:W-:Y:S05]  /*f460*/  @P0 BRA `(.L_x_618) ;  /* 0x00000000000c0947 */ /* 0x000fea0003800000 */
[----:B------:R-:W2:Y:S02]  /*f470*/  LDG.E.U8 R16, desc[UR36][R14.64+0xc9] ;  /* 0x0000c9240e107981 */ /* 0x000ea4000c1e1100 */
[----:B--2---:R-:W-:-:S05]  /*f480*/  PRMT R3, R16, 0x8880, RZ ;  /* 0x0000888010037816 */ /* 0x004fca00000000ff */
[----:B------:R-:W-:-:S07]  /*f490*/  IMAD R2, R3, R18, RZ ;  /* 0x0000001203027224 */ /* 0x000fce00078e02ff */
.L_x_618:
[----:B------:R-:W-:Y:S05]  /*f4a0*/  BSYNC B1 ;  /* 0x0000000000017941 */ /* 0x000fea0003800000 */
.L_x_617:
        /* <DEDUP_REMOVED lines=11> */
.L_x_620:
[----:B------:R-:W-:Y:S05]  /*f560*/  BSYNC B1 ;  /* 0x0000000000017941 */ /* 0x000fea0003800000 */
.L_x_619:
[----:B--2---:R-:W-:Y:S01]  /*f570*/  @!P4 IMAD R3, R30, R17, R2 ;  /* 0x000000111e03c224 */ /* 0x004fe200078e0202 */
[----:B------:R-:W-:Y:S04]  /*f580*/  BSSY B1, `(.L_x_621) ;  /* 0x0000006000017945 */ /* 0x000fe80003800000 */
[----:B------:R2:W-:Y:S01]  /*f590*/  @!P4 STG.E.U8 desc[UR36][R8.64+0xc8], R3 ;  /* 0x0000c8030800c986 */ /* 0x0005e2000c101124 */
[----:B------:R-:W-:Y:S05]  /*f5a0*/  @P3 BRA `(.L_x_622) ;  /* 0x00000000000c3947 */ /* 0x000fea0003800000 */
[----:B------:R-:W2:Y:S02]  /*f5b0*/  LDG.E.U8 R16, desc[UR36][R12.64+0xc9] ;  /* 0x0000c9240c107981 */ /* 0x000ea4000c1e1100 */
[----:B--2---:R-:W-:-:S05]  /*f5c0*/  PRMT R3, R16, 0x8880, RZ ;  /* 0x0000888010037816 */ /* 0x004fca00000000ff */
[----:B------:R-:W-:-:S07]  /*f5d0*/  IMAD R2, R3, R18, RZ ;  /* 0x0000001203027224 */ /* 0x000fce00078e02ff */
.L_x_622:
[----:B------:R-:W-:Y:S05]  /*f5e0*/  BSYNC B1 ;  /* 0x0000000000017941 */ /* 0x000fea0003800000 */
.L_x_621:
[----:B------:R-:W-:Y:S01]  /*f5f0*/  @!P3 IMAD R31, R31, R17, R2 ;  /* 0x000000111f1fb224 */ /* 0x000fe200078e0202 */
[----:B------:R-:W-:Y:S04]  /*f600*/  BSSY B1, `(.L_x_623) ;  /* 0x0000006000017945 */ /* 0x000fe80003800000 */
[----:B------:R0:W-:Y:S01]  /*f610*/  @!P3 STG.E.U8 desc[UR36][R8.64+0xc9], R31 ;  /* 0x0000c91f0800b986 */ /* 0x0001e2000c101124 */
[----:B------:R-:W-:Y:S05]  /*f620*/  @P5 BRA `(.L_x_624) ;  /* 0x00000000000c5947 */ /* 0x000fea0003800000 */
[----:B------:R-:W2:Y:S02]  /*f630*/  LDG.E.U8 R16, desc[UR36][R14.64+0xd0] ;  /* 0x0000d0240e107981 */ /* 0x000ea4000c1e1100 */
[----:B--2---:R-:W-:-:S05]  /*f640*/  PRMT R3, R16, 0x8880, RZ ;  /* 0x0000888010037816 */ /* 0x004fca00000000ff */
[----:B------:R-:W-:-:S07]  /*f650*/  IMAD R2, R3, R18, RZ ;  /* 0x0000001203027224 */ /* 0x000fce00078e02ff */
.L_x_624:
[----:B------:R-:W-:Y:S05]  /*f660*/  BSYNC B1 ;  /* 0x0000000000017941 */ /* 0x000fea0003800000 */
.L_x_623:
[----:B--2---:R-:W-:Y:S01]  /*f670*/  @!P5 IMAD R3, R32, R17, R2 ;  /* 0x000000112003d224 */ /* 0x004fe200078e0202 */
[----:B------:R-:W-:Y:S04]  /*f680*/  BSSY B1, `(.L_x_625) ;  /* 0x0000006000017945 */ /* 0x000fe80003800000 */
[----:B------:R2:W-:Y:S01]  /*f690*/  @!P5 STG.E.U8 desc[UR36][R6.64+0xd0], R3 ;  /* 0x0000d0030600d986 */ /* 0x0005e2000c101124 */
[----:B------:R-:W-:Y:S05]  /*f6a0*/  @P0 BRA `(.L_x_626) ;  /* 0x00000000000c0947 */ /* 0x000fea0003800000 */
[----:B------:R-:W2:Y:S02]  /*f6b0*/  LDG.E.U8 R16, desc[UR36][R14.64+0xd1] ;  /* 0x0000d1240e107981 */ /* 0x000ea4000c1e1100 */
[----:B--2---:R-:W-:-:S05]  /*f6c0*/  PRMT R3, R16, 0x8880, RZ ;  /* 0x0000888010037816 */ /* 0x004fca00000000ff */
[----:B------:R-:W-:-:S07]  /*f6d0*/  IMAD R2, R3, R18, RZ ;  /* 0x0000001203027224 */ /* 0x000fce00078e02ff */
.L_x_626:
[----:B------:R-:W-:Y:S05]  /*f6e0*/  BSYNC B1 ;  /* 0x0000000000017941 */ /* 0x000fea0003800000 */
.L_x_625:
        /* <DEDUP_REMOVED lines=11> */
.L_x_628:
[----:B------:R-:W-:Y:S05]  /*f7a0*/  BSYNC B1 ;  /* 0x0000000000017941 */ /* 0x000fea0003800000 */
.L_x_627:
[----:B--2---:R-:W-:Y:S01]  /*f7b0*/  @!P4 IMAD R3, R34, R17, R2 ;  /* 0x000000112203c224 */ /* 0x004fe200078e0202 */
[----:B------:R-:W-:Y:S04]  /*f7c0*/  BSSY B1, `(.L_x_629) ;  /* 0x0000006000017945 */ /* 0x000fe80003800000 */
[----:B------:R2:W-:Y:S01]  /*f7d0*/  @!P4 STG.E.U8 desc[UR36][R8.64+0xd0], R3 ;  /* 0x0000d0030800c986 */ /* 0x0005e2000c101124 */
[----:B------:R-:W-:Y:S05]  /*f7e0*/  @P3 BRA `(.L_x_630) ;  /* 0x00000000000c3947 */ /* 0x000fea0003800000 */
[----:B------:R-:W2:Y:S02]  /*f7f0*/  LDG.E.U8 R16, desc[UR36][R12.64+0xd1] ;  /* 0x0000d1240c107981 */ /* 0x000ea4000c1e1100 */
[----:B--2---:R-:W-:-:S05]  /*f800*/  PRMT R3, R16, 0x8880, RZ ;  /* 0x0000888010037816 */ /* 0x004fca00000000ff */
[----:B------:R-:W-:-:S07]  /*f810*/  IMAD R2, R3, R18, RZ ;  /* 0x0000001203027224 */ /* 0x000fce00078e02ff */
.L_x_630:
[----:B------:R-:W-:Y:S05]  /*f820*/  BSYNC B1 ;  /* 0x0000000000017941 */ /* 0x000fea0003800000 */
.L_x_629:
[----:B------:R-:W-:Y:S01]  /*f830*/  @!P3 IMAD R35, R35, R17, R2 ;  /* 0x000000112323b224 */ /* 0x000fe200078e0202 */
[----:B------:R-:W-:Y:S04]  /*f840*/  BSSY B1, `(.L_x_631) ;  /* 0x0000006000017945 */ /* 0x000fe80003800000 */
[----:B------:R0:W-:Y:S01]  /*f850*/  @!P3 STG.E.U8 desc[UR36][R8.64+0xd1], R35 ;  /* 0x0000d1230800b986 */ /* 0x0001e2000c101124 */
[----:B------:R-:W-:Y:S05]  /*f860*/  @P5 BRA `(.L_x_632) ;  /* 0x00000000000c5947 */ /* 0x000fea0003800000 */
[----:B------:R-:W2:Y:S02]  /*f870*/  LDG.E.U8 R16, desc[UR36][R14.64+0xd8] ;  /* 0x0000d8240e107981 */ /* 0x000ea4000c1e1100 */
[----:B--2---:R-:W-:-:S05]  /*f880*/  PRMT R3, R16, 0x8880, RZ ;  /* 0x0000888010037816 */ /* 0x004fca00000000ff */
[----:B------:R-:W-:-:S07]  /*f890*/  IMAD R2, R3, R18, RZ ;  /* 0x0000001203027224 */ /* 0x000fce00078e02ff */
.L_x_632:
[----:B------:R-:W-:Y:S05]  /*f8a0*/  BSYNC B1 ;  /* 0x0000000000017941 */ /* 0x000fea0003800000 */
.L_x_631:
[----:B--2---:R-:W-:Y:S01]  /*f8b0*/  @!P5 IMAD R3, R36, R17, R2 ;  /* 0x000000112403d224 */ /* 0x004fe200078e0202 */
[----:B------:R-:W-:Y:S04]  /*f8c0*/  BSSY B1, `(.L_x_633) ;  /* 0x0000006000017945 */ /* 0x000fe80003800000 */
[----:B------:R2:W-:Y:S01]  /*f8d0*/  @!P5 STG.E.U8 desc[UR36][R6.64+0xd8], R3 ;  /* 0x0000d8030600d986 */ /* 0x0005e2000c101124 */
[----:B------:R-:W-:Y:S05]  /*f8e0*/  @P0 BRA `(.L_x_634) ;  /* 0x00000000000c0947 */ /* 0x000fea0003800000 */
[----:B------:R-:W2:Y:S02]  /*f8f0*/  LDG.E.U8 R16, desc[UR36][R14.64+0xd9] ;  /* 0x0000d9240e107981 */ /* 0x000ea4000c1e1100 */
[----:B--2---:R-:W-:-:S05]  /*f900*/  PRMT R3, R16, 0x8880, RZ ;  /* 0x0000888010037816 */ /* 0x004fca00000000ff */
[----:B------:R-:W-:-:S07]  /*f910*/  IMAD R2, R3, R18, RZ ;  /* 0x0000001203027224 */ /* 0x000fce00078e02ff */
.L_x_634:
[----:B------:R-:W-:Y:S05]  /*f920*/  BSYNC B1 ;  /* 0x0000000000017941 */ /* 0x000fea0003800000 */
.L_x_633:
        /* <DEDUP_REMOVED lines=11> */
.L_x_636:
[----:B------:R-:W-:Y:S05]  /*f9e0*/  BSYNC B1 ;  /* 0x0000000000017941 */ /* 0x000fea0003800000 */
.L_x_635:
[----:B--2---:R-:W-:Y:S01]  /*f9f0*/  @!P4 IMAD R3, R38, R17, R2 ;  /* 0x000000112603c224 */ /* 0x004fe200078e0202 */
[----:B------:R-:W-:Y:S04]  /*fa00*/  BSSY B1, `(.L_x_637) ;  /* 0x0000006000017945 */ /* 0x000fe80003800000 */
[----:B------:R2:W-:Y:S01]  /*fa10*/  @!P4 STG.E.U8 desc[UR36][R8.64+0xd8], R3 ;  /* 0x0000d8030800c986 */ /* 0x0005e2000c101124 */
[----:B------:R-:W-:Y:S05]  /*fa20*/  @P3 BRA `(.L_x_638) ;  /* 0x00000000000c3947 */ /* 0x000fea0003800000 */
[----:B------:R-:W2:Y:S02]  /*fa30*/  LDG.E.U8 R16, desc[UR36][R12.64+0xd9] ;  /* 0x0000d9240c107981 */ /* 0x000ea4000c1e1100 */
[----:B--2---:R-:W-:-:S05]  /*fa40*/  PRMT R3, R16, 0x8880, RZ ;  /* 0x0000888010037816 */ /* 0x004fca00000000ff */
[----:B------:R-:W-:-:S07]  /*fa50*/  IMAD R2, R3, R18, RZ ;  /* 0x0000001203027224 */ /* 0x000fce00078e02ff */
.L_x_638:
[----:B------:R-:W-:Y:S05]  /*fa60*/  BSYNC B1 ;  /* 0x0000000000017941 */ /* 0x000fea0003800000 */
.L_x_637:
[----:B------:R-:W-:Y:S01]  /*fa70*/  @!P3 IMAD R39, R39, R17, R2 ;  /* 0x000000112727b224 */ /* 0x000fe200078e0202 */
[----:B------:R-:W-:Y:S04]  /*fa80*/  BSSY B1, `(.L_x_639) ;  /* 0x0000006000017945 */ /* 0x000fe80003800000 */
[----:B------:R0:W-:Y:S01]  /*fa90*/  @!P3 STG.E.U8 desc[UR36][R8.64+0xd9], R39 ;  /* 0x0000d9270800b986 */ /* 0x0001e2000c101124 */
[----:B------:R-:W-:Y:S05]  /*faa0*/  @P5 BRA `(.L_x_640) ;  /* 0x00000000000c5947 */ /* 0x000fea0003800000 */
[----:B------:R-:W2:Y:S02]  /*fab0*/  LDG.E.U8 R16, desc[UR36][R14.64+0xe0] ;  /* 0x0000e0240e107981 */ /* 0x000ea4000c1e1100 */
[----:B--2---:R-:W-:-:S05]  /*fac0*/  PRMT R3, R16, 0x8880, RZ ;  /* 0x0000888010037816 */ /* 0x004fca00000000ff */
[----:B------:R-:W-:-:S07]  /*fad0*/  IMAD R2, R3, R18, RZ ;  /* 0x0000001203027224 */ /* 0x000fce00078e02ff */
.L_x_640:
[----:B------:R-:W-:Y:S05]  /*fae0*/  BSYNC B1 ;  /* 0x0000000000017941 */ /* 0x000fea0003800000 */
.L_x_639:
[----:B--2---:R-:W-:Y:S01]  /*faf0*/  @!P5 IMAD R3, R40, R17, R2 ;  /* 0x000000112803d224 */ /* 0x004fe200078e0202 */
[----:B------:R-:W-:Y:S04]  /*fb00*/  BSSY B1, `(.L_x_641) ;  /* 0x0000006000017945 */ /* 0x000fe80003800000 */
[----:B------:R2:W-:Y:S01]  /*fb10*/  @!P5 STG.E.U8 desc[UR36][R6.64+0xe0], R3 ;  /* 0x0000e0030600d986 */ /* 0x0005e2000c101124 */
[----:B------:R-:W-:Y:S05]  /*fb20*/  @P0 BRA `(.L_x_642) ;  /* 0x00000000000c0947 */ /* 0x000fea0003800000 */
[----:B------:R-:W2:Y:S02]  /*fb30*/  LDG.E.U8 R16, desc[UR36][R14.64+0xe1] ;  /* 0x0000e1240e107981 */ /* 0x000ea4000c1e1100 */
[----:B--2---:R-:W-:-:S05]  /*fb40*/  PRMT R3, R16, 0x8880, RZ ;  /* 0x0000888010037816 */ /* 0x004fca00000000ff */
[----:B------:R-:W-:-:S07]  /*fb50*/  IMAD R2, R3, R18, RZ ;  /* 0x0000001203027224 */ /* 0x000fce00078e02ff */
.L_x_642:
[----:B------:R-:W-:Y:S05]  /*fb60*/  BSYNC B1 ;  /* 0x0000000000017941 */ /* 0x000fea0003800000 */
.L_x_641:
        /* <DEDUP_REMOVED lines=11> */
.L_x_644:
[----:B------:R-:W-:Y:S05]  /*fc20*/  BSYNC B1 ;  /* 0x0000000000017941 */ /* 0x000fea0003800000 */
.L_x_643:
[----:B--2---:R-:W-:Y:S01]  /*fc30*/  @!P4 IMAD R3, R42, R17, R2 ;  /* 0x000000112a03c224 */ /* 0x004fe200078e0202 */
[----:B------:R-:W-:Y:S04]  /*fc40*/  BSSY B1, `(.L_x_645) ;  /* 0x0000006000017945 */ /* 0x000fe80003800000 */
[----:B------:R2:W-:Y:S01]  /*fc50*/  @!P4 STG.E.U8 desc[UR36][R8.64+0xe0], R3 ;  /* 0x0000e0030800c986 */ /* 0x0005e2000c101124 */
[----:B------:R-:W-:Y:S05]  /*fc60*/  @P3 BRA `(.L_x_646) ;  /* 0x00000000000c3947 */ /* 0x000fea0003800000 */
[----:B------:R-:W2:Y:S02]  /*fc70*/  LDG.E.U8 R16, desc[UR36][R12.64+0xe1] ;  /* 0x0000e1240c107981 */ /* 0x000ea4000c1e1100 */
[----:B--2---:R-:W-:-:S05]  /*fc80*/  PRMT R3, R16, 0x8880, RZ ;  /* 0x0000888010037816 */ /* 0x004fca00000000ff */
[----:B------:R-:W-:-:S07]  /*fc90*/  IMAD R2, R3, R18, RZ ;  /* 0x0000001203027224 */ /* 0x000fce00078e02ff */
.L_x_646:
[----:B------:R-:W-:Y:S05]  /*fca0*/  BSYNC B1 ;  /* 0x0000000000017941 */ /* 0x000fea0003800000 */
.L_x_645:
[----:B------:R-:W-:Y:S01]  /*fcb0*/  @!P3 IMAD R43, R43, R17, R2 ;  /* 0x000000112b2bb224 */ /* 0x000fe200078e0202 */
[----:B------:R-:W-:Y:S04]  /*fcc0*/  BSSY B1, `(.L_x_647) ;  /* 0x0000006000017945 */ /* 0x000fe80003800000 */
[----:B------:R0:W-:Y:S01]  /*fcd0*/  @!P3 STG.E.U8 desc[UR36][R8.64+0xe1], R43 ;  /* 0x0000e12b0800b986 */ /* 0x0001e2000c101124 */
[----:B------:R-:W-:Y:S05]  /*fce0*/  @P5 BRA `(.L_x_648) ;  /* 0x00000000000c5947 */ /* 0x000fea0003800000 */
[----:B------:R-:W2:Y:S02]  /*fcf0*/  LDG.E.U8 R16, desc[UR36][R14.64+0xe8] ;  /* 0x0000e8240e107981 */ /* 0x000ea4000c1e1100 */
[----:B--2---:R-:W-:-:S05]  /*fd00*/  PRMT R3, R16, 0x8880, RZ ;  /* 0x0000888010037816 */ /* 0x004fca00000000ff */
[----:B------:R-:W-:-:S07]  /*fd10*/  IMAD R2, R3, R18, RZ ;  /* 0x0000001203027224 */ /* 0x000fce00078e02ff */
.L_x_648:
[----:B------:R-:W-:Y:S05]  /*fd20*/  BSYNC B1 ;  /* 0x0000000000017941 */ /* 0x000fea0003800000 */
.L_x_647:
[----:B--2---:R-:W-:Y:S01]  /*fd30*/  @!P5 IMAD R3, R44, R17, R2 ;  /* 0x000000112c03d224 */ /* 0x004fe200078e0202 */
[----:B------:R-:W-:Y:S04]  /*fd40*/  BSSY B1, `(.L_x_649) ;  /* 0x0000006000017945 */ /* 0x000fe80003800000 */
[----:B------:R2:W-:Y:S01]  /*fd50*/  @!P5 STG.E.U8 desc[UR36][R6.64+0xe8], R3 ;  /* 0x0000e8030600d986 */ /* 0x0005e2000c101124 */
[----:B------:R-:W-:Y:S05]  /*fd60*/  @P0 BRA `(.L_x_650) ;  /* 0x00000000000c0947 */ /* 0x000fea0003800000 */
[----:B------:R-:W2:Y:S02]  /*fd70*/  LDG.E.U8 R16, desc[UR36][R14.64+0xe9] ;  /* 0x0000e9240e107981 */ /* 0x000ea4000c1e1100 */
[----:B--2---:R-:W-:-:S05]  /*fd80*/  PRMT R3, R16, 0x8880, RZ ;  /* 0x0000888010037816 */ /* 0x004fca00000000ff */
[----:B------:R-:W-:-:S07]  /*fd90*/  IMAD R2, R3, R18, RZ ;  /* 0x0000001203027224 */ /* 0x000fce00078e02ff */
.L_x_650:
[----:B------:R-:W-:Y:S05]  /*fda0*/  BSYNC B1 ;  /* 0x0000000000017941 */ /* 0x000fea0003800000 */
.L_x_649:
        /* <DEDUP_REMOVED lines=11> */
.L_x_652:
[----:B------:R-:W-:Y:S05]  /*fe60*/  BSYNC B1 ;  /* 0x0000000000017941 */ /* 0x000fea0003800000 */
.L_x_651:
[----:B--2---:R-:W-:Y:S01]  /*fe70*/  @!P4 IMAD R3, R46, R17, R2 ;  /* 0x000000112e03c224 */ /* 0x004fe200078e0202 */
[----:B------:R-:W-:Y:S04]  /*fe80*/  BSSY B1, `(.L_x_653) ;  /* 0x0000006000017945 */ /* 0x000fe80003800000 */
[----:B------:R2:W-:Y:S01]  /*fe90*/  @!P4 STG.E.U8 desc[UR36][R8.64+0xe8], R3 ;  /* 0x0000e8030800c986 */ /* 0x0005e2000c101124 */
[----:B------:R-:W-:Y:S05]  /*fea0*/  @P3 BRA `(.L_x_654) ;  /* 0x00000000000c3947 */ /* 0x000fea0003800000 */
[----:B------:R-:W2:Y:S02]  /*feb0*/  LDG.E.U8 R16, desc[UR36][R12.64+0xe9] ;  /* 0x0000e9240c107981 */ /* 0x000ea4000c1e1100 */
[----:B--2---:R-:W-:-:S05]  /*fec0*/  PRMT R3, R16, 0x8880, RZ ;  /* 0x0000888010037816 */ /* 0x004fca00000000ff */
[----:B------:R-:W-:-:S07]  /*fed0*/  IMAD R2, R3, R18, RZ ;  /* 0x0000001203027224 */ /* 0x000fce00078e02ff */
.L_x_654:
[----:B------:R-:W-:Y:S05]  /*fee0*/  BSYNC B1 ;  /* 0x0000000000017941 */ /* 0x000fea0003800000 */
.L_x_653:
[----:B------:R-:W-:Y:S01]  /*fef0*/  @!P3 IMAD R47, R47, R17, R2 ;  /* 0x000000112f2fb224 */ /* 0x000fe200078e0202 */
[----:B------:R-:W-:Y:S04]  /*ff00*/  BSSY B1, `(.L_x_655) ;  /* 0x0000006000017945 */ /* 0x000fe80003800000 */
[----:B------:R0:W-:Y:S01]  /*ff10*/  @!P3 STG.E.U8 desc[UR36][R8.64+0xe9], R47 ;  /* 0x0000e92f0800b986 */ /* 0x0001e2000c101124 */
[----:B------:R-:W-:Y:S05]  /*ff20*/  @P5 BRA `(.L_x_656) ;  /* 0x00000000000c5947 */ /* 0x000fea0003800000 */
[----:B------:R-:W2:Y:S02]  /*ff30*/  LDG.E.U8 R16, desc[UR36][R14.64+0xf0] ;  /* 0x0000f0240e107981 */ /* 0x000ea4000c1e1100 */
[----:B--2---:R-:W-:-:S05]  /*ff40*/  PRMT R3, R16, 0x8880, RZ ;  /* 0x0000888010037816 */ /* 0x004fca00000000ff */
[----:B------:R-:W-:-:S07]  /*ff50*/  IMAD R2, R3, R18, RZ ;  /* 0x0000001203027224 */ /* 0x000fce00078e02ff */
.L_x_656:
[----:B------:R-:W-:Y:S05]  /*ff60*/  BSYNC B1 ;  /* 0x0000000000017941 */ /* 0x000fea0003800000 */
.L_x_655:
[----:B--2---:R-:W-:Y:S01]  /*ff70*/  @!P5 IMAD R3, R48, R17, R2 ;  /* 0x000000113003d224 */ /* 0x004fe200078e0202 */
[----:B------:R-:W-:Y:S04]  /*ff80*/  BSSY B1, `(.L_x_657) ;  /* 0x0000006000017945 */ /* 0x000fe80003800000 */
[----:B------:R2:W-:Y:S01]  /*ff90*/  @!P5 STG.E.U8 desc[UR36][R6.64+0xf0], R3 ;  /* 0x0000f0030600d986 */ /* 0x0005e2000c101124 */
[----:B------:R-:W-:Y:S05]  /*ffa0*/  @P0 BRA `(.L_x_658) ;  /* 0x00000000000c0947 */ /* 0x000fea0003800000 */
[----:B------:R-:W2:Y:S02]  /*ffb0*/  LDG.E.U8 R16, desc[UR36][R14.64+0xf1] ;  /* 0x0000f1240e107981 */ /* 0x000ea4000c1e1100 */
[----:B--2---:R-:W-:-:S05]  /*ffc0*/  PRMT R3, R16, 0x8880, RZ ;  /* 0x0000888010037816 */ /* 0x004fca00000000ff */
[----:B------:R-:W-:-:S07]  /*ffd0*/  IMAD R2, R3, R18, RZ ;  /* 0x0000001203027224 */ /* 0x000fce00078e02ff */
.L_x_658:
[----:B------:R-:W-:Y:S05]  /*ffe0*/  BSYNC B1 ;  /* 0x0000000000017941 */ /* 0x000fea0003800000 */
.L_x_657:
        /* <DEDUP_REMOVED lines=11> */
.L_x_660:
[----:B------:R-:W-:Y:S05]  /*100a0*/  BSYNC B1 ;  /* 0x0000000000017941 */ /* 0x000fea0003800000 */
.L_x_659:
[----:B--2---:R-:W-:Y:S01]  /*100b0*/  @!P4 IMAD R3, R50, R17, R2 ;  /* 0x000000113203c224 */ /* 0x004fe200078e0202 */
[----:B------:R-:W-:Y:S04]  /*100c0*/  BSSY B1, `(.L_x_661) ;  /* 0x0000006000017945 */ /* 0x000fe80003800000 */
[----:B------:R2:W-:Y:S01]  /*100d0*/  @!P4 STG.E.U8 desc[UR36][R8.64+0xf0], R3 ;  /* 0x0000f0030800c986 */ /* 0x0005e2000c101124 */
[----:B------:R-:W-:Y:S05]  /*100e0*/  @P3 BRA `(.L_x_662) ;  /* 0x00000000000c3947 */ /* 0x000fea0003800000 */
[----:B------:R-:W2:Y:S02]  /*100f0*/  LDG.E.U8 R16, desc[UR36][R12.64+0xf1] ;  /* 0x0000f1240c107981 */ /* 0x000ea4000c1e1100 */
[----:B--2---:R-:W-:-:S05]  /*10100*/  PRMT R3, R16, 0x8880, RZ ;  /* 0x0000888010037816 */ /* 0x004fca00000000ff */
[----:B------:R-:W-:-:S07]  /*10110*/  IMAD R2, R3, R18, RZ ;  /* 0x0000001203027224 */ /* 0x000fce00078e02ff */
.L_x_662:
[----:B------:R-:W-:Y:S05]  /*10120*/  BSYNC B1 ;  /* 0x0000000000017941 */ /* 0x000fea0003800000 */
.L_x_661:
[----:B------:R-:W-:Y:S01]  /*10130*/  @!P3 IMAD R51, R51, R17, R2 ;  /* 0x000000113333b224 */ /* 0x000fe200078e0202 */
[----:B------:R-:W-:Y:S04]  /*10140*/  BSSY B1, `(.L_x_663) ;  /* 0x0000006000017945 */ /* 0x000fe80003800000 */
[----:B------:R0:W-:Y:S01]  /*10150*/  @!P3 STG.E.U8 desc[UR36][R8.64+0xf1], R51 ;  /* 0x0000f1330800b986 */ /* 0x0001e2000c101124 */
[----:B------:R-:W-:Y:S05]  /*10160*/  @P5 BRA `(.L_x_664) ;  /* 0x00000000000c5947 */ /* 0x000fea0003800000 */
[----:B------:R-:W2:Y:S02]  /*10170*/  LDG.E.U8 R16, desc[UR36][R14.64+0xf8] ;  /* 0x0000f8240e107981 */ /* 0x000ea4000c1e1100 */
[----:B--2---:R-:W-:-:S05]  /*10180*/  PRMT R3, R16, 0x8880, RZ ;  /* 0x0000888010037816 */ /* 0x004fca00000000ff */
[----:B------:R-:W-:-:S07]  /*10190*/  IMAD R2, R3, R18, RZ ;  /* 0x0000001203027224 */ /* 0x000fce00078e02ff */
.L_x_664:
[----:B------:R-:W-:Y:S05]  /*101a0*/  BSYNC B1 ;  /* 0x0000000000017941 */ /* 0x000fea0003800000 */
.L_x_663:
[----:B--2---:R-:W-:Y:S01]  /*101b0*/  @!P5 IMAD R3, R52, R17, R2 ;  /* 0x000000113403d224 */ /* 0x004fe200078e0202 */
[----:B------:R-:W-:Y:S04]  /*101c0*/  BSSY B1, `(.L_x_665) ;  /* 0x0000006000017945 */ /* 0x000fe80003800000 */
[----:B------:R2:W-:Y:S01]  /*101d0*/  @!P5 STG.E.U8 desc[UR36][R6.64+0xf8], R3 ;  /* 0x0000f8030600d986 */ /* 0x0005e2000c101124 */
[----:B------:R-:W-:Y:S05]  /*101e0*/  @P0 BRA `(.L_x_666) ;  /* 0x00000000000c0947 */ /* 0x000fea0003800000 */
[----:B------:R-:W2:Y:S02]  /*101f0*/  LDG.E.U8 R16, desc[UR36][R14.64+0xf9] ;  /* 0x0000f9240e107981 */ /* 0x000ea4000c1e1100 */
[----:B--2---:R-:W-:-:S05]  /*10200*/  PRMT R3, R16, 0x8880, RZ ;  /* 0x0000888010037816 */ /* 0x004fca00000000ff */
[----:B------:R-:W-:-:S07]  /*10210*/  IMAD R2, R3, R18, RZ ;  /* 0x0000001203027224 */ /* 0x000fce00078e02ff */
.L_x_666:
[----:B------:R-:W-:Y:S05]  /*10220*/  BSYNC B1 ;  /* 0x0000000000017941 */ /* 0x000fea0003800000 */
.L_x_665:
        /* <DEDUP_REMOVED lines=11> */
.L_x_668:
[----:B------:R-:W-:Y:S05]  /*102e0*/  BSYNC B1 ;  /* 0x0000000000017941 */ /* 0x000fea0003800000 */
.L_x_667:
[----:B--2---:R-:W-:Y:S01]  /*102f0*/  @!P4 IMAD R3, R54, R17, R2 ;  /* 0x000000113603c224 */ /* 0x004fe200078e0202 */
[----:B------:R-:W-:Y:S04]  /*10300*/  BSSY B1, `(.L_x_669) ;  /* 0x0000006000017945 */ /* 0x000fe80003800000 */
[----:B------:R2:W-:Y:S01]  /*10310*/  @!P4 STG.E.U8 desc[UR36][R8.64+0xf8], R3 ;  /* 0x0000f8030800c986 */ /* 0x0005e2000c101124 */
[----:B------:R-:W-:Y:S05]  /*10320*/  @P3 BRA `(.L_x_670) ;  /* 0x00000000000c3947 */ /* 0x000fea0003800000 */
[----:B------:R-:W2:Y:S02]  /*10330*/  LDG.E.U8 R16, desc[UR36][R12.64+0xf9] ;  /* 0x0000f9240c107981 */ /* 0x000ea4000c1e1100 */
[----:B--2---:R-:W-:-:S05]  /*10340*/  PRMT R3, R16, 0x8880, RZ ;  /* 0x0000888010037816 */ /* 0x004fca00000000ff */
[----:B------:R-:W-:-:S07]  /*10350*/  IMAD R2, R3, R18, RZ ;  /* 0x0000001203027224 */ /* 0x000fce00078e02ff */
.L_x_670:
[----:B------:R-:W-:Y:S05]  /*10360*/  BSYNC B1 ;  /* 0x0000000000017941 */ /* 0x000fea0003800000 */
.L_x_669:
[----:B------:R-:W-:Y:S01]  /*10370*/  @!P3 IMAD R55, R55, R17, R2 ;  /* 0x000000113737b224 */ /* 0x000fe200078e0202 */
[----:B------:R-:W-:Y:S04]  /*10380*/  BSSY B1, `(.L_x_671) ;  /* 0x0000006000017945 */ /* 0x000fe80003800000 */
[----:B------:R0:W-:Y:S01]  /*10390*/  @!P3 STG.E.U8 desc[UR36][R8.64+0xf9], R55 ;  /* 0x0000f9370800b986 */ /* 0x0001e2000c101124 */
[----:B------:R-:W-:Y:S05]  /*103a0*/  @P5 BRA `(.L_x_672) ;  /* 0x00000000000c5947 */ /* 0x000fea0003800000 */
[----:B------:R-:W2:Y:S02]  /*103b0*/  LDG.E.U8 R16, desc[UR36][R14.64+0x100] ;  /* 0x000100240e107981 */ /* 0x000ea4000c1e1100 */
[----:B--2---:R-:W-:-:S05]  /*103c0*/  PRMT R3, R16, 0x8880, RZ ;  /* 0x0000888010037816 */ /* 0x004fca00000000ff */
[----:B------:R-:W-:-:S07]  /*103d0*/  IMAD R2, R3, R18, RZ ;  /* 0x0000001203027224 */ /* 0x000fce00078e02ff */
.L_x_672:
[----:B------:R-:W-:Y:S05]  /*103e0*/  BSYNC B1 ;  /* 0x0000000000017941 */ /* 0x000fea0003800000 */
.L_x_671:
[----:B--2---:R-:W-:Y:S01]  /*103f0*/  @!P5 IMAD R3, R56, R17, R2 ;  /* 0x000000113803d224 */ /* 0x004fe200078e0202 */
[----:B------:R-:W-:Y:S04]  /*10400*/  BSSY B1, `(.L_x_673) ;  /* 0x0000006000017945 */ /* 0x000fe80003800000 */
[----:B------:R2:W-:Y:S01]  /*10410*/  @!P5 STG.E.U8 desc[UR36][R6.64+0x100], R3 ;  /* 0x000100030600d986 */ /* 0x0005e2000c101124 */
[----:B------:R-:W-:Y:S05]  /*10420*/  @P0 BRA `(.L_x_674) ;  /* 0x00000000000c0947 */ /* 0x000fea0003800000 */
[----:B------:R-:W2:Y:S02]  /*10430*/  LDG.E.U8 R16, desc[UR36][R14.64+0x101] ;  /* 0x000101240e107981 */ /* 0x000ea4000c1e1100 */
[----:B--2---:R-:W-:-:S05]  /*10440*/  PRMT R3, R16, 0x8880, RZ ;  /* 0x0000888010037816 */ /* 0x004fca00000000ff */
[----:B------:R-:W-:-:S07]  /*10450*/  IMAD R2, R3, R18, RZ ;  /* 0x0000001203027224 */ /* 0x000fce00078e02ff */
.L_x_674:
[----:B------:R-:W-:Y:S05]  /*10460*/  BSYNC B1 ;  /* 0x0000000000017941 */ /* 0x000fea0003800000 */
.L_x_673:
        /* <DEDUP_REMOVED lines=11> */
.L_x_676:
[----:B------:R-:W-:Y:S05]  /*10520*/  BSYNC B1 ;  /* 0x0000000000017941 */ /* 0x000fea0003800000 */
.L_x_675:
[----:B--2---:R-:W-:Y:S01]  /*10530*/  @!P4 IMAD R3, R58, R17, R2 ;  /* 0x000000113a03c224 */ /* 0x004fe200078e0202 */
[----:B------:R-:W-:Y:S04]  /*10540*/  BSSY B1, `(.L_x_677) ;  /* 0x0000006000017945 */ /* 0x000fe80003800000 */
[----:B------:R2:W-:Y:S01]  /*10550*/  @!P4 STG.E.U8 desc[UR36][R8.64+0x100], R3 ;  /* 0x000100030800c986 */ /* 0x0005e2000c101124 */
[----:B------:R-:W-:Y:S05]  /*10560*/  @P3 BRA `(.L_x_678) ;  /* 0x00000000000c3947 */ /* 0x000fea0003800000 */
[----:B------:R-:W2:Y:S02]  /*10570*/  LDG.E.U8 R16, desc[UR36][R12.64+0x101] ;  /* 0x000101240c107981 */ /* 0x000ea4000c1e1100 */
[----:B--2---:R-:W-:-:S05]  /*10580*/  PRMT R3, R16, 0x8880, RZ ;  /* 0x0000888010037816 */ /* 0x004fca00000000ff */
[----:B------:R-:W-:-:S07]  /*10590*/  IMAD R2, R3, R18, RZ ;  /* 0x0000001203027224 */ /* 0x000fce00078e02ff */
.L_x_678:
[----:B------:R-:W-:Y:S05]  /*105a0*/  BSYNC B1 ;  /* 0x0000000000017941 */ /* 0x000fea0003800000 */
.L_x_677:
[----:B------:R-:W-:Y:S01]  /*105b0*/  @!P3 IMAD R59, R59, R17, R2 ;  /* 0x000000113b3bb224 */ /* 0x000fe200078e0202 */
[----:B------:R-:W-:Y:S04]  /*105c0*/  BSSY B1, `(.L_x_679) ;  /* 0x0000006000017945 */ /* 0x000fe80003800000 */
[----:B------:R0:W-:Y:S01]  /*105d0*/  @!P3 STG.E.U8 desc[UR36][R8.64+0x101], R59 ;  /* 0x0001013b0800b986 */ /* 0x0001e2000c101124 */
[----:B------:R-:W-:Y:S05]  /*105e0*/  @P5 BRA `(.L_x_680) ;  /* 0x00000000000c5947 */ /* 0x000fea0003800000 */
[----:B------:R-:W2:Y:S02]  /*105f0*/  LDG.E.U8 R16, desc[UR36][R14.64+0x108] ;  /* 0x000108240e107981 */ /* 0x000ea4000c1e1100 */
[----:B--2---:R-:W-:-:S05]  /*10600*/  PRMT R3, R16, 0x8880, RZ ;  /* 0x0000888010037816 */ /* 0x004fca00000000ff */
[----:B------:R-:W-:-:S07]  /*10610*/  IMAD R2, R3, R18, RZ ;  /* 0x0000001203027224 */ /* 0x000fce00078e02ff */
.L_x_680:
[----:B------:R-:W-:Y:S05]  /*10620*/  BSYNC B1 ;  /* 0x0000000000017941 */ /* 0x000fea0003800000 */
.L_x_679:
[----:B--2---:R-:W-:Y:S01]  /*10630*/  @!P5 IMAD R3, R60, R17, R2 ;  /* 0x000000113c03d224 */ /* 0x004fe200078e0202 */
[----:B------:R-:W-:Y:S04]  /*10640*/  BSSY B1, `(.L_x_681) ;  /* 0x0000006000017945 */ /* 0x000fe80003800000 */
[----:B------:R2:W-:Y:S01]  /*10650*/  @!P5 STG.E.U8 desc[UR36][R6.64+0x108], R3 ;  /* 0x000108030600d986 */ /* 0x0005e2000c101124 */
[----:B------:R-:W-:Y:S05]  /*10660*/  @P0 BRA `(.L_x_682) ;  /* 0x00000000000c0947 */ /* 0x000fea0003800000 */
[----:B------:R-:W2:Y:S02]  /*10670*/  LDG.E.U8 R16, desc[UR36][R14.64+0x109] ;  /* 0x000109240e107981 */ /* 0x000ea4000c1e1100 */
[----:B--2---:R-:W-:-:S05]  /*10680*/  PRMT R3, R16, 0x8880, RZ ;  /* 0x0000888010037816 */ /* 0x004fca00000000ff */
[----:B------:R-:W-:-:S07]  /*10690*/  IMAD R2, R3, R18, RZ ;  /* 0x0000001203027224 */ /* 0x000fce00078e02ff */
.L_x_682:
[----:B------:R-:W-:Y:S05]  /*106a0*/  BSYNC B1 ;  /* 0x0000000000017941 */ /* 0x000fea0003800000 */
.L_x_681:
        /* <DEDUP_REMOVED lines=11> */
.L_x_684:
[----:B------:R-:W-:Y:S05]  /*10760*/  BSYNC B1 ;  /* 0x0000000000017941 */ /* 0x000fea0003800000 */
.L_x_683:
[----:B--2---:R-:W-:Y:S01]  /*10770*/  @!P4 IMAD R3, R62, R17, R2 ;  /* 0x000000113e03c224 */ /* 0x004fe200078e0202 */
[----:B------:R-:W-:Y:S04]  /*10780*/  BSSY B1, `(.L_x_685) ;  /* 0x0000006000017945 */ /* 0x000fe80003800000 */
[----:B------:R2:W-:Y:S01]  /*10790*/  @!P4 STG.E.U8 desc[UR36][R8.64+0x108], R3 ;  /* 0x000108030800c986 */ /* 0x0005e2000c101124 */
[----:B------:R-:W-:Y:S05]  /*107a0*/  @P3 BRA `(.L_x_686) ;  /* 0x00000000000c3947 */ /* 0x000fea0003800000 */
[----:B------:R-:W2:Y:S02]  /*107b0*/  LDG.E.U8 R16, desc[UR36][R12.64+0x109] ;  /* 0x000109240c107981 */ /* 0x000ea4000c1e1100 */
[----:B--2---:R-:W-:-:S05]  /*107c0*/  PRMT R3, R16, 0x8880, RZ ;  /* 0x0000888010037816 */ /* 0x004fca00000000ff */
[----:B------:R-:W-:-:S07]  /*107d0*/  IMAD R2, R3, R18, RZ ;  /* 0x0000001203027224 */ /* 0x000fce00078e02ff */
.L_x_686:
[----:B------:R-:W-:Y:S05]  /*107e0*/  BSYNC B1 ;  /* 0x0000000000017941 */ /* 0x000fea0003800000 */
.L_x_685:
[----:B------:R-:W-:Y:S01]  /*107f0*/  @!P3 IMAD R63, R63, R17, R2 ;  /* 0x000000113f3fb224 */ /* 0x000fe200078e0202 */
[----:B------:R-:W-:Y:S04]  /*10800*/  BSSY B1, `(.L_x_687) ;  /* 0x0000006000017945 */ /* 0x000fe80003800000 */
[----:B------:R0:W-:Y:S01]  /*10810*/  @!P3 STG.E.U8 desc[UR36][R8.64+0x109], R63 ;  /* 0x0001093f0800b986 */ /* 0x0001e2000c101124 */
[----:B------:R-:W-:Y:S05]  /*10820*/  @P5 BRA `(.L_x_688) ;  /* 0x00000000000c5947 */ /* 0x000fea0003800000 */
[----:B------:R-:W2:Y:S02]  /*10830*/  LDG.E.U8 R16, desc[UR36][R14.64+0x110] ;  /* 0x000110240e107981 */ /* 0x000ea4000c1e1100 */
[----:B--2---:R-:W-:-:S05]  /*10840*/  PRMT R3, R16, 0x8880, RZ ;  /* 0x0000888010037816 */ /* 0x004fca00000000ff */
[----:B------:R-:W-:-:S07]  /*10850*/  IMAD R2, R3, R18, RZ ;  /* 0x0000001203027224 */ /* 0x000fce00078e02ff */
.L_x_688:
[----:B------:R-:W-:Y:S05]  /*10860*/  BSYNC B1 ;  /* 0x0000000000017941 */ /* 0x000fea0003800000 */
.L_x_687:
[----:B--2---:R-:W-:Y:S01]  /*10870*/  @!P5 IMAD R3, R64, R17, R2 ;  /* 0x000000114003d224 */ /* 0x004fe200078e0202 */
[----:B------:R-:W-:Y:S04]  /*10880*/  BSSY B1, `(.L_x_689) ;  /* 0x0000006000017945 */ /* 0x000fe80003800000 */
[----:B------:R2:W-:Y:S01]  /*10890*/  @!P5 STG.E.U8 desc[UR36][R6.64+0x110], R3 ;  /* 0x000110030600d986 */ /* 0x0005e2000c101124 */
[----:B------:R-:W-:Y:S05]  /*108a0*/  @P0 BRA `(.L_x_690) ;  /* 0x00000000000c0947 */ /* 0x000fea0003800000 */
[----:B------:R-:W2:Y:S02]  /*108b0*/  LDG.E.U8 R16, desc[UR36][R14.64+0x111] ;  /* 0x000111240e107981 */ /* 0x000ea4000c1e1100 */
[----:B--2---:R-:W-:-:S05]  /*108c0*/  PRMT R3, R16, 0x8880, RZ ;  /* 0x0000888010037816 */ /* 0x004fca00000000ff */
[----:B------:R-:W-:-:S07]  /*108d0*/  IMAD R2, R3, R18, RZ ;  /* 0x0000001203027224 */ /* 0x000fce00078e02ff */
.L_x_690:
[----:B------:R-:W-:Y:S05]  /*108e0*/  BSYNC B1 ;  /* 0x0000000000017941 */ /* 0x000fea0003800000 */
.L_x_689:
        /* <DEDUP_REMOVED lines=11> */
.L_x_692:
[----:B------:R-:W-:Y:S05]  /*109a0*/  BSYNC B1 ;  /* 0x0000000000017941 */ /* 0x000fea0003800000 */
.L_x_691:
[----:B--2---:R-:W-:Y:S01]  /*109b0*/  @!P4 IMAD R3, R66, R17, R2 ;  /* 0x000000114203c224 */ /* 0x004fe200078e0202 */
[----:B------:R-:W-:Y:S04]  /*109c0*/  BSSY B1, `(.L_x_693) ;  /* 0x0000006000017945 */ /* 0x000fe80003800000 */
[----:B------:R2:W-:Y:S01]  /*109d0*/  @!P4 STG.E.U8 desc[UR36][R8.64+0x110], R3 ;  /* 0x000110030800c986 */ /* 0x0005e2000c101124 */
[----:B------:R-:W-:Y:S05]  /*109e0*/  @P3 BRA `(.L_x_694) ;  /* 0x00000000000c3947 */ /* 0x000fea0003800000 */
[----:B------:R-:W2:Y:S02]  /*109f0*/  LDG.E.U8 R16, desc[UR36][R12.64+0x111] ;  /* 0x000111240c107981 */ /* 0x000ea4000c1e1100 */
[----:B--2---:R-:W-:-:S05]  /*10a00*/  PRMT R3, R16, 0x8880, RZ ;  /* 0x0000888010037816 */ /* 0x004fca00000000ff */
[----:B------:R-:W-:-:S07]  /*10a10*/  IMAD R2, R3, R18, RZ ;  /* 0x0000001203027224 */ /* 0x000fce00078e02ff */
.L_x_694:
[----:B------:R-:W-:Y:S05]  /*10a20*/  BSYNC B1 ;  /* 0x0000000000017941 */ /* 0x000fea0003800000 */
.L_x_693:
[----:B------:R-:W-:Y:S01]  /*10a30*/  @!P3 IMAD R67, R67, R17, R2 ;  /* 0x000000114343b224 */ /* 0x000fe200078e0202 */
[----:B------:R-:W-:Y:S04]  /*10a40*/  BSSY B1, `(.L_x_695) ;  /* 0x0000006000017945 */ /* 0x000fe80003800000 */
[----:B------:R0:W-:Y:S01]  /*10a50*/  @!P3 STG.E.U8 desc[UR36][R8.64+0x111], R67 ;  /* 0x000111430800b986 */ /* 0x0001e2000c101124 */
[----:B------:R-:W-:Y:S05]  /*10a60*/  @P5 BRA `(.L_x_696) ;  /* 0x00000000000c5947 */ /* 0x000fea0003800000 */
[----:B------:R-:W2:Y:S02]  /*10a70*/  LDG.E.U8 R16, desc[UR36][R14.64+0x118] ;  /* 0x000118240e107981 */ /* 0x000ea4000c1e1100 */
[----:B--2---:R-:W-:-:S05]  /*10a80*/  PRMT R3, R16, 0x8880, RZ ;  /* 0x0000888010037816 */ /* 0x004fca00000000ff */
[----:B------:R-:W-:-:S07]  /*10a90*/  IMAD R2, R3, R18, RZ ;  /* 0x0000001203027224 */ /* 0x000fce00078e02ff */
.L_x_696:
[----:B------:R-:W-:Y:S05]  /*10aa0*/  BSYNC B1 ;  /* 0x0000000000017941 */ /* 0x000fea0003800000 */
.L_x_695:
[----:B--2---:R-:W-:Y:S01]  /*10ab0*/  @!P5 IMAD R3, R68, R17, R2 ;  /* 0x000000114403d224 */ /* 0x004fe200078e0202 */
[----:B------:R-:W-:Y:S04]  /*10ac0*/  BSSY B1, `(.L_x_697) ;  /* 0x0000006000017945 */ /* 0x000fe80003800000 */
[----:B------:R2:W-:Y:S01]  /*10ad0*/  @!P5 STG.E.U8 desc[UR36][R6.64+0x118], R3 ;  /* 0x000118030600d986 */ /* 0x0005e2000c101124 */
[----:B------:R-:W-:Y:S05]  /*10ae0*/  @P0 BRA `(.L_x_698) ;  /* 0x00000000000c0947 */ /* 0x000fea0003800000 */
[----:B------:R-:W2:Y:S02]  /*10af0*/  LDG.E.U8 R16, desc[UR36][R14.64+0x119] ;  /* 0x000119240e107981 */ /* 0x000ea4000c1e1100 */
[----:B--2---:R-:W-:-:S05]  /*10b00*/  PRMT R3, R16, 0x8880, RZ ;  /* 0x0000888010037816 */ /* 0x004fca00000000ff */
[----:B------:R-:W-:-:S07]  /*10b10*/  IMAD R2, R3, R18, RZ ;  /* 0x0000001203027224 */ /* 0x000fce00078e02ff */
.L_x_698:
[----:B------:R-:W-:Y:S05]  /*10b20*/  BSYNC B1 ;  /* 0x0000000000017941 */ /* 0x000fea0003800000 */
.L_x_697:
        /* <DEDUP_REMOVED lines=11> */
.L_x_700:
[----:B------:R-:W-:Y:S05]  /*10be0*/  BSYNC B1 ;  /* 0x0000000000017941 */ /* 0x000fea0003800000 */
.L_x_699:
[----:B--2---:R-:W-:Y:S01]  /*10bf0*/  @!P4 IMAD R3, R70, R17, R2 ;  /* 0x000000114603c224 */ /* 0x004fe200078e0202 */
[----:B------:R-:W-:Y:S04]  /*10c00*/  BSSY B1, `(.L_x_701) ;  /* 0x0000006000017945 */ /* 0x000fe80003800000 */
[----:B------:R2:W-:Y:S01]  /*10c10*/  @!P4 STG.E.U8 desc[UR36][R8.64+0x118], R3 ;  /* 0x000118030800c986 */ /* 0x0005e2000c101124 */
[----:B------:R-:W-:Y:S05]  /*10c20*/  @P3 BRA `(.L_x_702) ;  /* 0x00000000000c3947 */ /* 0x000fea0003800000 */
[----:B------:R-:W2:Y:S02]  /*10c30*/  LDG.E.U8 R16, desc[UR36][R12.64+0x119] ;  /* 0x000119240c107981 */ /* 0x000ea4000c1e1100 */
[----:B--2---:R-:W-:-:S05]  /*10c40*/  PRMT R3, R16, 0x8880, RZ ;  /* 0x0000888010037816 */ /* 0x004fca00000000ff */
[----:B------:R-:W-:-:S07]  /*10c50*/  IMAD R2, R3, R18, RZ ;  /* 0x0000001203027224 */ /* 0x000fce00078e02ff */
.L_x_702:
[----:B------:R-:W-:Y:S05]  /*10c60*/  BSYNC B1 ;  /* 0x0000000000017941 */ /* 0x000fea0003800000 */
.L_x_701:
[----:B------:R-:W-:Y:S01]  /*10c70*/  @!P3 IMAD R71, R71, R17, R2 ;  /* 0x000000114747b224 */ /* 0x000fe200078e0202 */
[----:B------:R-:W-:Y:S04]  /*10c80*/  BSSY B1, `(.L_x_703) ;  /* 0x0000006000017945 */ /* 0x000fe80003800000 */
[----:B------:R0:W-:Y:S01]  /*10c90*/  @!P3 STG.E.U8 desc[UR36][R8.64+0x119], R71 ;  /* 0x000119470800b986 */ /* 0x0001e2000c101124 */
[----:B------:R-:W-:Y:S05]  /*10ca0*/  @P5 BRA `(.L_x_704) ;  /* 0x00000000000c5947 */ /* 0x000fea0003800000 */
[----:B------:R-:W2:Y:S02]  /*10cb0*/  LDG.E.U8 R16, desc[UR36][R14.64+0x120] ;  /* 0x000120240e107981 */ /* 0x000ea4000c1e1100 */
[----:B--2---:R-:W-:-:S05]  /*10cc0*/  PRMT R3, R16, 0x8880, RZ ;  /* 0x0000888010037816 */ /* 0x004fca00000000ff */
[----:B------:R-:W-:-:S07]  /*10cd0*/  IMAD R2, R3, R18, RZ ;  /* 0x0000001203027224 */ /* 0x000fce00078e02ff */
.L_x_704:
[----:B------:R-:W-:Y:S05]  /*10ce0*/  BSYNC B1 ;  /* 0x0000000000017941 */ /* 0x000fea0003800000 */
.L_x_703:
[----:B--2---:R-:W-:Y:S01]  /*10cf0*/  @!P5 IMAD R3, R72, R17, R2 ;  /* 0x000000114803d224 */ /* 0x004fe200078e0202 */
[----:B------:R-:W-:Y:S04]  /*10d00*/  BSSY B1, `(.L_x_705) ;  /* 0x0000006000017945 */ /* 0x000fe80003800000 */
[----:B------:R2:W-:Y:S01]  /*10d10*/  @!P5 STG.E.U8 desc[UR36][R6.64+0x120], R3 ;  /* 0x000120030600d986 */ /* 0x0005e2000c101124 */
[----:B------:R-:W-:Y:S05]  /*10d20*/  @P0 BRA `(.L_x_706) ;  /* 0x00000000000c0947 */ /* 0x000fea0003800000 */
[----:B------:R-:W2:Y:S02]  /*10d30*/  LDG.E.U8 R16, desc[UR36][R14.64+0x121] ;  /* 0x000121240e107981 */ /* 0x000ea4000c1e1100 */
[----:B--2---:R-:W-:-:S05]  /*10d40*/  PRMT R3, R16, 0x8880, RZ ;  /* 0x0000888010037816 */ /* 0x004fca00000000ff */
[----:B------:R-:W-:-:S07]  /*10d50*/  IMAD R2, R3, R18, RZ ;  /* 0x0000001203027224 */ /* 0x000fce00078e02ff */
.L_x_706:
[----:B------:R-:W-:Y:S05]  /*10d60*/  BSYNC B1 ;  /* 0x0000000000017941 */ /* 0x000fea0003800000 */
.L_x_705:
        /* <DEDUP_REMOVED lines=11> */
.L_x_708:
[----:B------:R-:W-:Y:S05]  /*10e20*/  BSYNC B1 ;  /* 0x0000000000017941 */ /* 0x000fea0003800000 */
.L_x_707:
[----:B--2---:R-:W-:Y:S01]  /*10e30*/  @!P4 IMAD R3, R74, R17, R2 ;  /* 0x000000114a03c224 */ /* 0x004fe200078e0202 */
[----:B------:R-:W-:Y:S04]  /*10e40*/  BSSY B1, `(.L_x_709) ;  /* 0x0000006000017945 */ /* 0x000fe80003800000 */
[----:B------:R2:W-:Y:S01]  /*10e50*/  @!P4 STG.E.U8 desc[UR36][R8.64+0x120], R3 ;  /* 0x000120030800c986 */ /* 0x0005e2000c101124 */
[----:B------:R-:W-:Y:S05]  /*10e60*/  @P3 BRA `(.L_x_710) ;  /* 0x00000000000c3947 */ /* 0x000fea0003800000 */
[----:B------:R-:W2:Y:S02]  /*10e70*/  LDG.E.U8 R16, desc[UR36][R12.64+0x121] ;  /* 0x000121240c107981 */ /* 0x000ea4000c1e1100 */
[----:B--2---:R-:W-:-:S05]  /*10e80*/  PRMT R3, R16, 0x8880, RZ ;  /* 0x0000888010037816 */ /* 0x004fca00000000ff */
[----:B------:R-:W-:-:S07]  /*10e90*/  IMAD R2, R3, R18, RZ ;  /* 0x0000001203027224 */ /* 0x000fce00078e02ff */
.L_x_710:
[----:B------:R-:W-:Y:S05]  /*10ea0*/  BSYNC B1 ;  /* 0x0000000000017941 */ /* 0x000fea0003800000 */
.L_x_709:
[----:B------:R-:W-:Y:S01]  /*10eb0*/  @!P3 IMAD R75, R75, R17, R2 ;  /* 0x000000114b4bb224 */ /* 0x000fe200078e0202 */
[----:B------:R-:W-:Y:S04]  /*10ec0*/  BSSY B1, `(.L_x_711) ;  /* 0x0000006000017945 */ /* 0x000fe80003800000 */
[----:B------:R0:W-:Y:S01]  /*10ed0*/  @!P3 STG.E.U8 desc[UR36][R8.64+0x121], R75 ;  /* 0x0001214b0800b986 */ /* 0x0001e2000c101124 */
[----:B------:R-:W-:Y:S05]  /*10ee0*/  @P5 BRA `(.L_x_712) ;  /* 0x00000000000c5947 */ /* 0x000fea0003800000 */
[----:B------:R-:W2:Y:S02]  /*10ef0*/  LDG.E.U8 R16, desc[UR36][R14.64+0x128] ;  /* 0x000128240e107981 */ /* 0x000ea4000c1e1100 */
[----:B--2---:R-:W-:-:S05]  /*10f00*/  PRMT R3, R16, 0x8880, RZ ;  /* 0x0000888010037816 */ /* 0x004fca00000000ff */
[----:B------:R-:W-:-:S07]  /*10f10*/  IMAD R2, R3, R18, RZ ;  /* 0x0000001203027224 */ /* 0x000fce00078e02ff */
.L_x_712:
[----:B------:R-:W-:Y:S05]  /*10f20*/  BSYNC B1 ;  /* 0x0000000000017941 */ /* 0x000fea0003800000 */
.L_x_711:
[----:B--2---:R-:W-:Y:S01]  /*10f30*/  @!P5 IMAD R3, R76, R17, R2 ;  /* 0x000000114c03d224 */ /* 0x004fe200078e0202 */
[----:B------:R-:W-:Y:S04]  /*10f40*/  BSSY B1, `(.L_x_713) ;  /* 0x0000006000017945 */ /* 0x000fe80003800000 */
[----:B------:R2:W-:Y:S01]  /*10f50*/  @!P5 STG.E.U8 desc[UR36][R6.64+0x128], R3 ;  /* 0x000128030600d986 */ /* 0x0005e2000c101124 */
[----:B------:R-:W-:Y:S05]  /*10f60*/  @P0 BRA `(.L_x_714) ;  /* 0x00000000000c0947 */ /* 0x000fea0003800000 */
[----:B------:R-:W2:Y:S02]  /*10f70*/  LDG.E.U8 R16, desc[UR36][R14.64+0x129] ;  /* 0x000129240e107981 */ /* 0x000ea4000c1e1100 */
[----:B--2---:R-:W-:-:S05]  /*10f80*/  PRMT R3, R16, 0x8880, RZ ;  /* 0x0000888010037816 */ /* 0x004fca00000000ff */
[----:B------:R-:W-:-:S07]  /*10f90*/  IMAD R2, R3, R18, RZ ;  /* 0x0000001203027224 */ /* 0x000fce00078e02ff */
.L_x_714:
[----:B------:R-:W-:Y:S05]  /*10fa0*/  BSYNC B1 ;  /* 0x0000000000017941 */ /* 0x000fea0003800000 */
.L_x_713:
        /* <DEDUP_REMOVED lines=11> */
.L_x_716:
[----:B------:R-:W-:Y:S05]  /*11060*/  BSYNC B1 ;  /* 0x0000000000017941 */ /* 0x000fea0003800000 */
.L_x_715:
[----:B--2---:R-:W-:Y:S01]  /*11070*/  @!P4 IMAD R3, R78, R17, R2 ;  /* 0x000000114e03c224 */ /* 0x004fe200078e0202 */
[----:B------:R-:W-:Y:S04]  /*11080*/  BSSY B1, `(.L_x_717) ;  /* 0x0000006000017945 */ /* 0x000fe80003800000 */
[----:B------:R2:W-:Y:S01]  /*11090*/  @!P4 STG.E.U8 desc[UR36][R8.64+0x128], R3 ;  /* 0x000128030800c986 */ /* 0x0005e2000c101124 */
[----:B------:R-:W-:Y:S05]  /*110a0*/  @P3 BRA `(.L_x_718) ;  /* 0x00000000000c3947 */ /* 0x000fea0003800000 */
[----:B------:R-:W2:Y:S02]  /*110b0*/  LDG.E.U8 R16, desc[UR36][R12.64+0x129] ;  /* 0x000129240c107981 */ /* 0x000ea4000c1e1100 */
[----:B--2---:R-:W-:-:S05]  /*110c0*/  PRMT R3, R16, 0x8880, RZ ;  /* 0x0000888010037816 */ /* 0x004fca00000000ff */
[----:B------:R-:W-:-:S07]  /*110d0*/  IMAD R2, R3, R18, RZ ;  /* 0x0000001203027224 */ /* 0x000fce00078e02ff */
.L_x_718:
[----:B------:R-:W-:Y:S05]  /*110e0*/  BSYNC B1 ;  /* 0x0000000000017941 */ /* 0x000fea0003800000 */
.L_x_717:
[----:B------:R-:W-:Y:S01]  /*110f0*/  @!P3 IMAD R79, R79, R17, R2 ;  /* 0x000000114f4fb224 */ /* 0x000fe200078e0202 */
[----:B------:R-:W-:Y:S04]  /*11100*/  BSSY B1, `(.L_x_719) ;  /* 0x0000006000017945 */ /* 0x000fe80003800000 */
[----:B------:R0:W-:Y:S01]  /*11110*/  @!P3 STG.E.U8 desc[UR36][R8.64+0x129], R79 ;  /* 0x0001294f0800b986 */ /* 0x0001e2000c101124 */
[----:B------:R-:W-:Y:S05]  /*11120*/  @P5 BRA `(.L_x_720) ;  /* 0x00000000000c5947 */ /* 0x000fea0003800000 */
[----:B------:R-:W2:Y:S02]  /*11130*/  LDG.E.U8 R16, desc[UR36][R14.64+0x130] ;  /* 0x000130240e107981 */ /* 0x000ea4000c1e1100 */
[----:B--2---:R-:W-:-:S05]  /*11140*/  PRMT R3, R16, 0x8880, RZ ;  /* 0x0000888010037816 */ /* 0x004fca00000000ff */
[----:B------:R-:W-:-:S07]  /*11150*/  IMAD R2, R3, R18, RZ ;  /* 0x0000001203027224 */ /* 0x000fce00078e02ff */
.L_x_720:
[----:B------:R-:W-:Y:S05]  /*11160*/  BSYNC B1 ;  /* 0x0000000000017941 */ /* 0x000fea0003800000 */
.L_x_719:
[----:B--2---:R-:W-:Y:S01]  /*11170*/  @!P5 IMAD R3, R80, R17, R2 ;  /* 0x000000115003d224 */ /* 0x004fe200078e0202 */
[----:B------:R-:W-:Y:S04]  /*11180*/  BSSY B1, `(.L_x_721) ;  /* 0x0000006000017945 */ /* 0x000fe80003800000 */
[----:B------:R2:W-:Y:S01]  /*11190*/  @!P5 STG.E.U8 desc[UR36][R6.64+0x130], R3 ;  /* 0x000130030600d986 */ /* 0x0005e2000c101124 */
[----:B------:R-:W-:Y:S05]  /*111a0*/  @P0 BRA `(.L_x_722) ;  /* 0x00000000000c0947 */ /* 0x000fea0003800000 */
[----:B------:R-:W2:Y:S02]  /*111b0*/  LDG.E.U8 R16, desc[UR36][R14.64+0x131] ;  /* 0x000131240e107981 */ /* 0x000ea4000c1e1100 */
[----:B--2---:R-:W-:-:S05]  /*111c0*/  PRMT R3, R16, 0x8880, RZ ;  /* 0x0000888010037816 */ /* 0x004fca00000000ff */
[----:B------:R-:W-:-:S07]  /*111d0*/  IMAD R2, R3, R18, RZ ;  /* 0x0000001203027224 */ /* 0x000fce00078e02ff */
.L_x_722:
[----:B------:R-:W-:Y:S05]  /*111e0*/  BSYNC B1 ;  /* 0x0000000000017941 */ /* 0x000fea0003800000 */
.L_x_721:
        /* <DEDUP_REMOVED lines=11> */
.L_x_724:
[----:B------:R-:W-:Y:S05]  /*112a0*/  BSYNC B1 ;  /* 0x0000000000017941 */ /* 0x000fea0003800000 */
.L_x_723:
[----:B--2---:R-:W-:Y:S01]  /*112b0*/  @!P4 IMAD R3, R82, R17, R2 ;  /* 0x000000115203c224 */ /* 0x004fe200078e0202 */
[----:B------:R-:W-:Y:S04]  /*112c0*/  BSSY B1, `(.L_x_725) ;  /* 0x0000006000017945 */ /* 0x000fe80003800000 */
[----:B------:R2:W-:Y:S01]  /*112d0*/  @!P4 STG.E.U8 desc[UR36][R8.64+0x130], R3 ;  /* 0x000130030800c986 */ /* 0x0005e2000c101124 */
[----:B------:R-:W-:Y:S05]  /*112e0*/  @P3 BRA `(.L_x_726) ;  /* 0x00000000000c3947 */ /* 0x000fea0003800000 */
[----:B------:R-:W2:Y:S02]  /*112f0*/  LDG.E.U8 R16, desc[UR36][R12.64+0x131] ;  /* 0x000131240c107981 */ /* 0x000ea4000c1e1100 */
[----:B--2---:R-:W-:-:S05]  /*11300*/  PRMT R3, R16, 0x8880, RZ ;  /* 0x0000888010037816 */ /* 0x004fca00000000ff */
[----:B------:R-:W-:-:S07]  /*11310*/  IMAD R2, R3, R18, RZ ;  /* 0x0000001203027224 */ /* 0x000fce00078e02ff */
.L_x_726:
[----:B------:R-:W-:Y:S05]  /*11320*/  BSYNC B1 ;  /* 0x0000000000017941 */ /* 0x000fea0003800000 */
.L_x_725:
[----:B------:R-:W-:Y:S01]  /*11330*/  @!P3 IMAD R83, R83, R17, R2 ;  /* 0x000000115353b224 */ /* 0x000fe200078e0202 */
[----:B------:R-:W-:Y:S04]  /*11340*/  BSSY B1, `(.L_x_727) ;  /* 0x0000006000017945 */ /* 0x000fe80003800000 */
[----:B------:R0:W-:Y:S01]  /*11350*/  @!P3 STG.E.U8 desc[UR36][R8.64+0x131], R83 ;  /* 0x000131530800b986 */ /* 0x0001e2000c101124 */
[----:B------:R-:W-:Y:S05]  /*11360*/  @P5 BRA `(.L_x_728) ;  /* 0x00000000000c5947 */ /* 0x000fea0003800000 */
[----:B------:R-:W2:Y:S02]  /*11370*/  LDG.E.U8 R16, desc[UR36][R14.64+0x138] ;  /* 0x000138240e107981 */ /* 0x000ea4000c1e1100 */
[----:B--2---:R-:W-:-:S05]  /*11380*/  PRMT R3, R16, 0x8880, RZ ;  /* 0x0000888010037816 */ /* 0x004fca00000000ff */
[----:B------:R-:W-:-:S07]  /*11390*/  IMAD R2, R3, R18, RZ ;  /* 0x0000001203027224 */ /* 0x000fce00078e02ff */
.L_x_728:
[----:B------:R-:W-:Y:S05]  /*113a0*/  BSYNC B1 ;  /* 0x0000000000017941 */ /* 0x000fea0003800000 */
.L_x_727:
[----:B--2---:R-:W-:Y:S01]  /*113b0*/  @!P5 IMAD R3, R84, R17, R2 ;  /* 0x000000115403d224 */ /* 0x004fe200078e0202 */
[----:B------:R-:W-:Y:S04]  /*113c0*/  BSSY B1, `(.L_x_729) ;  /* 0x0000006000017945 */ /* 0x000fe80003800000 */
[----:B------:R2:W-:Y:S01]  /*113d0*/  @!P5 STG.E.U8 desc[UR36][R6.64+0x138], R3 ;  /* 0x000138030600d986 */ /* 0x0005e2000c101124 */
[----:B------:R-:W-:Y:S05]  /*113e0*/  @P0 BRA `(.L_x_730) ;  /* 0x00000000000c0947 */ /* 0x000fea0003800000 */
[----:B------:R-:W2:Y:S02]  /*113f0*/  LDG.E.U8 R16, desc[UR36][R14.64+0x139] ;  /* 0x000139240e107981 */ /* 0x000ea4000c1e1100 */
[----:B--2---:R-:W-:-:S05]  /*11400*/  PRMT R3, R16, 0x8880, RZ ;  /* 0x0000888010037816 */ /* 0x004fca00000000ff */
[----:B------:R-:W-:-:S07]  /*11410*/  IMAD R2, R3, R18, RZ ;  /* 0x0000001203027224 */ /* 0x000fce00078e02ff */
.L_x_730:
[----:B------:R-:W-:Y:S05]  /*11420*/  BSYNC B1 ;  /* 0x0000000000017941 */ /* 0x000fea0003800000 */
.L_x_729:
        /* <DEDUP_REMOVED lines=11> */
.L_x_732:
[----:B------:R-:W-:Y:S05]  /*114e0*/  BSYNC B1 ;  /* 0x0000000000017941 */ /* 0x000fea0003800000 */
.L_x_731:
[----:B--2---:R-:W-:Y:S01]  /*114f0*/  @!P4 IMAD R3, R86, R17, R2 ;  /* 0x000000115603c224 */ /* 0x004fe200078e0202 */
[----:B------:R-:W-:Y:S04]  /*11500*/  BSSY B1, `(.L_x_733) ;  /* 0x0000006000017945 */ /* 0x000fe80003800000 */
[----:B------:R2:W-:Y:S01]  /*11510*/  @!P4 STG.E.U8 desc[UR36][R8.64+0x138], R3 ;  /* 0x000138030800c986 */ /* 0x0005e2000c101124 */
[----:B------:R-:W-:Y:S05]  /*11520*/  @P3 BRA `(.L_x_734) ;  /* 0x00000000000c3947 */ /* 0x000fea0003800000 */
[----:B------:R-:W2:Y:S02]  /*11530*/  LDG.E.U8 R16, desc[UR36][R12.64+0x139] ;  /* 0x000139240c107981 */ /* 0x000ea4000c1e1100 */
[----:B--2---:R-:W-:-:S05]  /*11540*/  PRMT R3, R16, 0x8880, RZ ;  /* 0x0000888010037816 */ /* 0x004fca00000000ff */
[----:B------:R-:W-:-:S07]  /*11550*/  IMAD R2, R3, R18, RZ ;  /* 0x0000001203027224 */ /* 0x000fce00078e02ff */
.L_x_734:
[----:B------:R-:W-:Y:S05]  /*11560*/  BSYNC B1 ;  /* 0x0000000000017941 */ /* 0x000fea0003800000 */
.L_x_733:
[----:B------:R-:W-:Y:S01]  /*11570*/  @!P3 IMAD R87, R87, R17, R2 ;  /* 0x000000115757b224 */ /* 0x000fe200078e0202 */
[----:B------:R-:W-:Y:S04]  /*11580*/  BSSY B1, `(.L_x_735) ;  /* 0x0000006000017945 */ /* 0x000fe80003800000 */
[----:B------:R0:W-:Y:S01]  /*11590*/  @!P3 STG.E.U8 desc[UR36][R8.64+0x139], R87 ;  /* 0x000139570800b986 */ /* 0x0001e2000c101124 */
[----:B------:R-:W-:Y:S05]  /*115a0*/  @P5 BRA `(.L_x_736) ;  /* 0x00000000000c5947 */ /* 0x000fea0003800000 */
[----:B------:R-:W2:Y:S02]  /*115b0*/  LDG.E.U8 R16, desc[UR36][R14.64+0x140] ;  /* 0x000140240e107981 */ /* 0x000ea4000c1e1100 */
[----:B--2---:R-:W-:-:S05]  /*115c0*/  PRMT R3, R16, 0x8880, RZ ;  /* 0x0000888010037816 */ /* 0x004fca00000000ff */
[----:B------:R-:W-:-:S07]  /*115d0*/  IMAD R2, R3, R18, RZ ;  /* 0x0000001203027224 */ /* 0x000fce00078e02ff */
.L_x_736:
[----:B------:R-:W-:Y:S05]  /*115e0*/  BSYNC B1 ;  /* 0x0000000000017941 */ /* 0x000fea0003800000 */
.L_x_735:
[----:B--2---:R-:W-:Y:S01]  /*115f0*/  @!P5 IMAD R3, R88, R17, R2 ;  /* 0x000000115803d224 */ /* 0x004fe200078e0202 */
[----:B------:R-:W-:Y:S04]  /*11600*/  BSSY B1, `(.L_x_737) ;  /* 0x0000006000017945 */ /* 0x000fe80003800000 */
[----:B------:R2:W-:Y:S01]  /*11610*/  @!P5 STG.E.U8 desc[UR36][R6.64+0x140], R3 ;  /* 0x000140030600d986 */ /* 0x0005e2000c101124 */
[----:B------:R-:W-:Y:S05]  /*11620*/  @P0 BRA `(.L_x_738) ;  /* 0x00000000000c0947 */ /* 0x000fea0003800000 */
[----:B------:R-:W2:Y:S02]  /*11630*/  LDG.E.U8 R16, desc[UR36][R14.64+0x141] ;  /* 0x000141240e107981 */ /* 0x000ea4000c1e1100 */
[----:B--2---:R-:W-:-:S05]  /*11640*/  PRMT R3, R16, 0x8880, RZ ;  /* 0x0000888010037816 */ /* 0x004fca00000000ff */
[----:B------:R-:W-:-:S07]  /*11650*/  IMAD R2, R3, R18, RZ ;  /* 0x0000001203027224 */ /* 0x000fce00078e02ff */
.L_x_738:
[----:B------:R-:W-:Y:S05]  /*11660*/  BSYNC B1 ;  /* 0x0000000000017941 */ /* 0x000fea0003800000 */
.L_x_737:
        /* <DEDUP_REMOVED lines=11> */
.L_x_740:
[----:B------:R-:W-:Y:S05]  /*11720*/  BSYNC B1 ;  /* 0x0000000000017941 */ /* 0x000fea0003800000 */
.L_x_739:
[----:B--2---:R-:W-:Y:S01]  /*11730*/  @!P4 IMAD R3, R90, R17, R2 ;  /* 0x000000115a03c224 */ /* 0x004fe200078e0202 */
[----:B------:R-:W-:Y:S04]  /*11740*/  BSSY B1, `(.L_x_741) ;  /* 0x0000006000017945 */ /* 0x000fe80003800000 */
[----:B------:R2:W-:Y:S01]  /*11750*/  @!P4 STG.E.U8 desc[UR36][R8.64+0x140], R3 ;  /* 0x000140030800c986 */ /* 0x0005e2000c101124 */
[----:B------:R-:W-:Y:S05]  /*11760*/  @P3 BRA `(.L_x_742) ;  /* 0x00000000000c3947 */ /* 0x000fea0003800000 */
[----:B------:R-:W2:Y:S02]  /*11770*/  LDG.E.U8 R16, desc[UR36][R12.64+0x141] ;  /* 0x000141240c107981 */ /* 0x000ea4000c1e1100 */
[----:B--2---:R-:W-:-:S05]  /*11780*/  PRMT R3, R16, 0x8880, RZ ;  /* 0x0000888010037816 */ /* 0x004fca00000000ff */
[----:B------:R-:W-:-:S07]  /*11790*/  IMAD R2, R3, R18, RZ ;  /* 0x0000001203027224 */ /* 0x000fce00078e02ff */
.L_x_742:
[----:B------:R-:W-:Y:S05]  /*117a0*/  BSYNC B1 ;  /* 0x0000000000017941 */ /* 0x000fea0003800000 */
.L_x_741:
[----:B------:R-:W-:Y:S01]  /*117b0*/  @!P3 IMAD R91, R91, R17, R2 ;  /* 0x000000115b5bb224 */ /* 0x000fe200078e0202 */
[----:B------:R-:W-:Y:S04]  /*117c0*/  BSSY B1, `(.L_x_743) ;  /* 0x0000006000017945 */ /* 0x000fe80003800000 */
[----:B------:R0:W-:Y:S01]  /*117d0*/  @!P3 STG.E.U8 desc[UR36][R8.64+0x141], R91 ;  /* 0x0001415b0800b986 */ /* 0x0001e2000c101124 */
[----:B------:R-:W-:Y:S05]  /*117e0*/  @P5 BRA `(.L_x_744) ;  /* 0x00000000000c5947 */ /* 0x000fea0003800000 */
[----:B------:R-:W2:Y:S02]  /*117f0*/  LDG.E.U8 R16, desc[UR36][R14.64+0x148] ;  /* 0x000148240e107981 */ /* 0x000ea4000c1e1100 */
[----:B--2---:R-:W-:-:S05]  /*11800*/  PRMT R3, R16, 0x8880, RZ ;  /* 0x0000888010037816 */ /* 0x004fca00000000ff */
[----:B------:R-:W-:-:S07]  /*11810*/  IMAD R2, R3, R18, RZ ;  /* 0x0000001203027224 */ /* 0x000fce00078e02ff */
.L_x_744:
[----:B------:R-:W-:Y:S05]  /*11820*/  BSYNC B1 ;  /* 0x0000000000017941 */ /* 0x000fea0003800000 */
.L_x_743:
[----:B--2---:R-:W-:Y:S01]  /*11830*/  @!P5 IMAD R3, R92, R17, R2 ;  /* 0x000000115c03d224 */ /* 0x004fe200078e0202 */
[----:B------:R-:W-:Y:S04]  /*11840*/  BSSY B1, `(.L_x_745) ;  /* 0x0000006000017945 */ /* 0x000fe80003800000 */
[----:B------:R2:W-:Y:S01]  /*11850*/  @!P5 STG.E.U8 desc[UR36][R6.64+0x148], R3 ;  /* 0x000148030600d986 */ /* 0x0005e2000c101124 */
[----:B------:R-:W-:Y:S05]  /*11860*/  @P0 BRA `(.L_x_746) ;  /* 0x00000000000c0947 */ /* 0x000fea0003800000 */
[----:B------:R-:W2:Y:S02]  /*11870*/  LDG.E.U8 R16, desc[UR36][R14.64+0x149] ;  /* 0x000149240e107981 */ /* 0x000ea4000c1e1100 */
[----:B--2---:R-:W-:-:S05]  /*11880*/  PRMT R3, R16, 0x8880, RZ ;  /* 0x0000888010037816 */ /* 0x004fca00000000ff */
[----:B------:R-:W-:-:S07]  /*11890*/  IMAD R2, R3, R18, RZ ;  /* 0x0000001203027224 */ /* 0x000fce00078e02ff */
.L_x_746:
[----:B------:R-:W-:Y:S05]  /*118a0*/  BSYNC B1 ;  /* 0x0000000000017941 */ /* 0x000fea0003800000 */
.L_x_745:
        /* <DEDUP_REMOVED lines=11> */
.L_x_748:
[----:B------:R-:W-:Y:S05]  /*11960*/  BSYNC B1 ;  /* 0x0000000000017941 */ /* 0x000fea0003800000 */
.L_x_747:
[----:B--2---:R-:W-:Y:S01]  /*11970*/  @!P4 IMAD R3, R94, R17, R2 ;  /* 0x000000115e03c224 */ /* 0x004fe200078e0202 */
[----:B------:R-:W-:Y:S04]  /*11980*/  BSSY B1, `(.L_x_749) ;  /* 0x0000006000017945 */ /* 0x000fe80003800000 */
[----:B------:R2:W-:Y:S01]  /*11990*/  @!P4 STG.E.U8 desc[UR36][R8.64+0x148], R3 ;  /* 0x000148030800c986 */ /* 0x0005e2000c101124 */
[----:B------:R-:W-:Y:S05]  /*119a0*/  @P3 BRA `(.L_x_750) ;  /* 0x00000000000c3947 */ /* 0x000fea0003800000 */
[----:B------:R-:W2:Y:S02]  /*119b0*/  LDG.E.U8 R16, desc[UR36][R12.64+0x149] ;  /* 0x000149240c107981 */ /* 0x000ea4000c1e1100 */
[----:B--2---:R-:W-:-:S05]  /*119c0*/  PRMT R3, R16, 0x8880, RZ ;  /* 0x0000888010037816 */ /* 0x004fca00000000ff */
[----:B------:R-:W-:-:S07]  /*119d0*/  IMAD R2, R3, R18, RZ ;  /* 0x0000001203027224 */ /* 0x000fce00078e02ff */
.L_x_750:
[----:B------:R-:W-:Y:S05]  /*119e0*/  BSYNC B1 ;  /* 0x0000000000017941 */ /* 0x000fea0003800000 */
.L_x_749:
[----:B------:R-:W-:Y:S01]  /*119f0*/  @!P3 IMAD R95, R95, R17, R2 ;  /* 0x000000115f5fb224 */ /* 0x000fe200078e0202 */
[----:B------:R-:W-:Y:S04]  /*11a00*/  BSSY B1, `(.L_x_751) ;  /* 0x0000006000017945 */ /* 0x000fe80003800000 */
[----:B------:R0:W-:Y:S01]  /*11a10*/  @!P3 STG.E.U8 desc[UR36][R8.64+0x149], R95 ;  /* 0x0001495f0800b986 */ /* 0x0001e2000c101124 */
[----:B------:R-:W-:Y:S05]  /*11a20*/  @P5 BRA `(.L_x_752) ;  /* 0x00000000000c5947 */ /* 0x000fea0003800000 */
[----:B------:R-:W2:Y:S02]  /*11a30*/  LDG.E.U8 R16, desc[UR36][R14.64+0x150] ;  /* 0x000150240e107981 */ /* 0x000ea4000c1e1100 */
[----:B--2---:R-:W-:-:S05]  /*11a40*/  PRMT R3, R16, 0x8880, RZ ;  /* 0x0000888010037816 */ /* 0x004fca00000000ff */
[----:B------:R-:W-:-:S07]  /*11a50*/  IMAD R2, R3, R18, RZ ;  /* 0x0000001203027224 */ /* 0x000fce00078e02ff */
.L_x_752:
[----:B------:R-:W-:Y:S05]  /*11a60*/  BSYNC B1 ;  /* 0x0000000000017941 */ /* 0x000fea0003800000 */
.L_x_751:
[----:B--2---:R-:W-:Y:S01]  /*11a70*/  @!P5 IMAD R3, R96, R17, R2 ;  /* 0x000000116003d224 */ /* 0x004fe200078e0202 */
[----:B------:R-:W-:Y:S04]  /*11a80*/  BSSY B1, `(.L_x_753) ;  /* 0x0000006000017945 */ /* 0x000fe80003800000 */
[----:B------:R2:W-:Y:S01]  /*11a90*/  @!P5 STG.E.U8 desc[UR36][R6.64+0x150], R3 ;  /* 0x000150030600d986 */ /* 0x0005e2000c101124 */
[----:B------:R-:W-:Y:S05]  /*11aa0*/  @P0 BRA `(.L_x_754) ;  /* 0x00000000000c0947 */ /* 0x000fea0003800000 */
[----:B------:R-:W2:Y:S02]  /*11ab0*/  LDG.E.U8 R16, desc[UR36][R14.64+0x151] ;  /* 0x000151240e107981 */ /* 0x000ea4000c1e1100 */
[----:B--2---:R-:W-:-:S05]  /*11ac0*/  PRMT R3, R16, 0x8880, RZ ;  /* 0x0000888010037816 */ /* 0x004fca00000000ff */
[----:B------:R-:W-:-:S07]  /*11ad0*/  IMAD R2, R3, R18, RZ ;  /* 0x0000001203027224 */ /* 0x000fce00078e02ff */
.L_x_754:
[----:B------:R-:W-:Y:S05]  /*11ae0*/  BSYNC B1 ;  /* 0x0000000000017941 */ /* 0x000fea0003800000 */
.L_x_753:
        /* <DEDUP_REMOVED lines=11> */
.L_x_756:
[----:B------:R-:W-:Y:S05]  /*11ba0*/  BSYNC B1 ;  /* 0x0000000000017941 */ /* 0x000fea0003800000 */
.L_x_755:
[----:B--2---:R-:W-:Y:S01]  /*11bb0*/  @!P4 IMAD R3, R98, R17, R2 ;  /* 0x000000116203c224 */ /* 0x004fe200078e0202 */
[----:B------:R-:W-:Y:S04]  /*11bc0*/  BSSY B1, `(.L_x_757) ;  /* 0x0000006000017945 */ /* 0x000fe80003800000 */
[----:B------:R2:W-:Y:S01]  /*11bd0*/  @!P4 STG.E.U8 desc[UR36][R8.64+0x150], R3 ;  /* 0x000150030800c986 */ /* 0x0005e2000c101124 */
[----:B------:R-:W-:Y:S05]  /*11be0*/  @P3 BRA `(.L_x_758) ;  /* 0x00000000000c3947 */ /* 0x000fea0003800000 */
[----:B------:R-:W2:Y:S02]  /*11bf0*/  LDG.E.U8 R16, desc[UR36][R12.64+0x151] ;  /* 0x000151240c107981 */ /* 0x000ea4000c1e1100 */
[----:B--2---:R-:W-:-:S05]  /*11c00*/  PRMT R3, R16, 0x8880, RZ ;  /* 0x0000888010037816 */ /* 0x004fca00000000ff */
[----:B------:R-:W-:-:S07]  /*11c10*/  IMAD R2, R3, R18, RZ ;  /* 0x0000001203027224 */ /* 0x000fce00078e02ff */
.L_x_758:
[----:B------:R-:W-:Y:S05]  /*11c20*/  BSYNC B1 ;  /* 0x0000000000017941 */ /* 0x000fea0003800000 */
.L_x_757:
[----:B------:R-:W-:Y:S01]  /*11c30*/  @!P3 IMAD R99, R99, R17, R2 ;  /* 0x000000116363b224 */ /* 0x000fe200078e0202 */
[----:B------:R-:W-:Y:S04]  /*11c40*/  BSSY B1, `(.L_x_759) ;  /* 0x0000006000017945 */ /* 0x000fe80003800000 */
[----:B------:R0:W-:Y:S01]  /*11c50*/  @!P3 STG.E.U8 desc[UR36][R8.64+0x151], R99 ;  /* 0x000151630800b986 */ /* 0x0001e2000c101124 */
[----:B------:R-:W-:Y:S05]  /*11c60*/  @P5 BRA `(.L_x_760) ;  /* 0x00000000000c5947 */ /* 0x000fea0003800000 */
[----:B------:R-:W2:Y:S02]  /*11c70*/  LDG.E.U8 R16, desc[UR36][R14.64+0x158] ;  /* 0x000158240e107981 */ /* 0x000ea4000c1e1100 */
[----:B--2---:R-:W-:-:S05]  /*11c80*/  PRMT R3, R16, 0x8880, RZ ;  /* 0x0000888010037816 */ /* 0x004fca00000000ff */
[----:B------:R-:W-:-:S07]  /*11c90*/  IMAD R2, R3, R18, RZ ;  /* 0x0000001203027224 */ /* 0x000fce00078e02ff */
.L_x_760:
[----:B------:R-:W-:Y:S05]  /*11ca0*/  BSYNC B1 ;  /* 0x0000000000017941 */ /* 0x000fea0003800000 */
.L_x_759:
[----:B--2---:R-:W-:Y:S01]  /*11cb0*/  @!P5 IMAD R3, R100, R17, R2 ;  /* 0x000000116403d224 */ /* 0x004fe200078e0202 */
[----:B------:R-:W-:Y:S04]  /*11cc0*/  BSSY B1, `(.L_x_761) ;  /* 0x0000006000017945 */ /* 0x000fe80003800000 */
[----:B------:R2:W-:Y:S01]  /*11cd0*/  @!P5 STG.E.U8 desc[UR36][R6.64+0x158], R3 ;  /* 0x000158030600d986 */ /* 0x0005e2000c101124 */
[----:B------:R-:W-:Y:S05]  /*11ce0*/  @P0 BRA `(.L_x_762) ;  /* 0x00000000000c0947 */ /* 0x000fea0003800000 */
[----:B------:R-:W2:Y:S02]  /*11cf0*/  LDG.E.U8 R16, desc[UR36][R14.64+0x159] ;  /* 0x000159240e107981 */ /* 0x000ea4000c1e1100 */
[----:B--2---:R-:W-:-:S05]  /*11d00*/  PRMT R3, R16, 0x8880, RZ ;  /* 0x0000888010037816 */ /* 0x004fca00000000ff */
[----:B------:R-:W-:-:S07]  /*11d10*/  IMAD R2, R3, R18, RZ ;  /* 0x0000001203027224 */ /* 0x000fce00078e02ff */
.L_x_762:
[----:B------:R-:W-:Y:S05]  /*11d20*/  BSYNC B1 ;  /* 0x0000000000017941 */ /* 0x000fea0003800000 */
.L_x_761:
        /* <DEDUP_REMOVED lines=11> */
.L_x_764:
[----:B------:R-:W-:Y:S05]  /*11de0*/  BSYNC B1 ;  /* 0x0000000000017941 */ /* 0x000fea0003800000 */
.L_x_763:
[----:B--2---:R-:W-:Y:S01]  /*11df0*/  @!P4 IMAD R3, R102, R17, R2 ;  /* 0x000000116603c224 */ /* 0x004fe200078e0202 */
[----:B------:R-:W-:Y:S04]  /*11e00*/  BSSY B1, `(.L_x_765) ;  /* 0x0000006000017945 */ /* 0x000fe80003800000 */
[----:B------:R2:W-:Y:S01]  /*11e10*/  @!P4 STG.E.U8 desc[UR36][R8.64+0x158], R3 ;  /* 0x000158030800c986 */ /* 0x0005e2000c101124 */
[----:B------:R-:W-:Y:S05]  /*11e20*/  @P3 BRA `(.L_x_766) ;  /* 0x00000000000c3947 */ /* 0x000fea0003800000 */
[----:B------:R-:W2:Y:S02]  /*11e30*/  LDG.E.U8 R16, desc[UR36][R12.64+0x159] ;  /* 0x000159240c107981 */ /* 0x000ea4000c1e1100 */
[----:B--2---:R-:W-:-:S05]  /*11e40*/  PRMT R3, R16, 0x8880, RZ ;  /* 0x0000888010037816 */ /* 0x004fca00000000ff */
[----:B------:R-:W-:-:S07]  /*11e50*/  IMAD R2, R3, R18, RZ ;  /* 0x0000001203027224 */ /* 0x000fce00078e02ff */
.L_x_766:
[----:B------:R-:W-:Y:S05]  /*11e60*/  BSYNC B1 ;  /* 0x0000000000017941 */ /* 0x000fea0003800000 */
.L_x_765:
[----:B------:R-:W-:Y:S01]  /*11e70*/  @!P3 IMAD R103, R103, R17, R2 ;  /* 0x000000116767b224 */ /* 0x000fe200078e0202 */
[----:B------:R-:W-:Y:S04]  /*11e80*/  BSSY B1, `(.L_x_767) ;  /* 0x0000006000017945 */ /* 0x000fe80003800000 */
[----:B------:R0:W-:Y:S01]  /*11e90*/  @!P3 STG.E.U8 desc[UR36][R8.64+0x159], R103 ;  /* 0x000159670800b986 */ /* 0x0001e2000c101124 */
[----:B------:R-:W-:Y:S05]  /*11ea0*/  @P5 BRA `(.L_x_768) ;  /* 0x00000000000c5947 */ /* 0x000fea0003800000 */
[----:B------:R-:W2:Y:S02]  /*11eb0*/  LDG.E.U8 R16, desc[UR36][R14.64+0x160] ;  /* 0x000160240e107981 */ /* 0x000ea4000c1e1100 */
[----:B--2---:R-:W-:-:S05]  /*11ec0*/  PRMT R3, R16, 0x8880, RZ ;  /* 0x0000888010037816 */ /* 0x004fca00000000ff */
[----:B------:R-:W-:-:S07]  /*11ed0*/  IMAD R2, R3, R18, RZ ;  /* 0x0000001203027224 */ /* 0x000fce00078e02ff */
.L_x_768:
[----:B------:R-:W-:Y:S05]  /*11ee0*/  BSYNC B1 ;  /* 0x0000000000017941 */ /* 0x000fea0003800000 */
.L_x_767:
[----:B--2---:R-:W-:Y:S01]  /*11ef0*/  @!P5 IMAD R3, R104, R17, R2 ;  /* 0x000000116803d224 */ /* 0x004fe200078e0202 */
[----:B------:R-:W-:Y:S04]  /*11f00*/  BSSY B1, `(.L_x_769) ;  /* 0x0000006000017945 */ /* 0x000fe80003800000 */
[----:B------:R2:W-:Y:S01]  /*11f10*/  @!P5 STG.E.U8 desc[UR36][R6.64+0x160], R3 ;  /* 0x000160030600d986 */ /* 0x0005e2000c101124 */
[----:B------:R-:W-:Y:S05]  /*11f20*/  @P0 BRA `(.L_x_770) ;  /* 0x00000000000c0947 */ /* 0x000fea0003800000 */
[----:B------:R-:W2:Y:S02]  /*11f30*/  LDG.E.U8 R16, desc[UR36][R14.64+0x161] ;  /* 0x000161240e107981 */ /* 0x000ea4000c1e1100 */
[----:B--2---:R-:W-:-:S05]  /*11f40*/  PRMT R3, R16, 0x8880, RZ ;  /* 0x0000888010037816 */ /* 0x004fca00000000ff */
[----:B------:R-:W-:-:S07]  /*11f50*/  IMAD R2, R3, R18, RZ ;  /* 0x0000001203027224 */ /* 0x000fce00078e02ff */
.L_x_770:
[----:B------:R-:W-:Y:S05]  /*11f60*/  BSYNC B1 ;  /* 0x0000000000017941 */ /* 0x000fea0003800000 */
.L_x_769:
        /* <DEDUP_REMOVED lines=11> */
.L_x_772:
[----:B------:R-:W-:Y:S05]  /*12020*/  BSYNC B1 ;  /* 0x0000000000017941 */ /* 0x000fea0003800000 */
.L_x_771:
[----:B--2---:R-:W-:Y:S01]  /*12030*/  @!P4 IMAD R3, R106, R17, R2 ;  /* 0x000000116a03c224 */ /* 0x004fe200078e0202 */
[----:B------:R-:W-:Y:S04]  /*12040*/  BSSY B1, `(.L_x_773) ;  /* 0x0000006000017945 */ /* 0x000fe80003800000 */
[----:B------:R2:W-:Y:S01]  /*12050*/  @!P4 STG.E.U8 desc[UR36][R8.64+0x160], R3 ;  /* 0x000160030800c986 */ /* 0x0005e2000c101124 */
[----:B------:R-:W-:Y:S05]  /*12060*/  @P3 BRA `(.L_x_774) ;  /* 0x00000000000c3947 */ /* 0x000fea0003800000 */
[----:B------:R-:W2:Y:S02]  /*12070*/  LDG.E.U8 R16, desc[UR36][R12.64+0x161] ;  /* 0x000161240c107981 */ /* 0x000ea4000c1e1100 */
[----:B--2---:R-:W-:-:S05]  /*12080*/  PRMT R3, R16, 0x8880, RZ ;  /* 0x0000888010037816 */ /* 0x004fca00000000ff */
[----:B------:R-:W-:-:S07]  /*12090*/  IMAD R2, R3, R18, RZ ;  /* 0x0000001203027224 */ /* 0x000fce00078e02ff */
.L_x_774:
[----:B------:R-:W-:Y:S05]  /*120a0*/  BSYNC B1 ;  /* 0x0000000000017941 */ /* 0x000fea0003800000 */
.L_x_773:
[----:B------:R-:W-:Y:S01]  /*120b0*/  @!P3 IMAD R107, R107, R17, R2 ;  /* 0x000000116b6bb224 */ /* 0x000fe200078e0202 */
[----:B------:R-:W-:Y:S04]  /*120c0*/  BSSY B1, `(.L_x_775) ;  /* 0x0000006000017945 */ /* 0x000fe80003800000 */
[----:B------:R0:W-:Y:S01]  /*120d0*/  @!P3 STG.E.U8 desc[UR36][R8.64+0x161], R107 ;  /* 0x0001616b0800b986 */ /* 0x0001e2000c101124 */
[----:B------:R-:W-:Y:S05]  /*120e0*/  @P5 BRA `(.L_x_776) ;  /* 0x00000000000c5947 */ /* 0x000fea0003800000 */
[----:B------:R-:W2:Y:S02]  /*120f0*/  LDG.E.U8 R16, desc[UR36][R14.64+0x168] ;  /* 0x000168240e107981 */ /* 0x000ea4000c1e1100 */
[----:B--2---:R-:W-:-:S05]  /*12100*/  PRMT R3, R16, 0x8880, RZ ;  /* 0x0000888010037816 */ /* 0x004fca00000000ff */
[----:B------:R-:W-:-:S07]  /*12110*/  IMAD R2, R3, R18, RZ ;  /* 0x0000001203027224 */ /* 0x000fce00078e02ff */
.L_x_776:
[----:B------:R-:W-:Y:S05]  /*12120*/  BSYNC B1 ;  /* 0x0000000000017941 */ /* 0x000fea0003800000 */
.L_x_775:
[----:B--2---:R-:W-:Y:S01]  /*12130*/  @!P5 IMAD R3, R108, R17, R2 ;  /* 0x000000116c03d224 */ /* 0x004fe200078e0202 */
[----:B------:R-:W-:Y:S04]  /*12140*/  BSSY B1, `(.L_x_777) ;  /* 0x0000006000017945 */ /* 0x000fe80003800000 */
[----:B------:R2:W-:Y:S01]  /*12150*/  @!P5 STG.E.U8 desc[UR36][R6.64+0x168], R3 ;  /* 0x000168030600d986 */ /* 0x0005e2000c101124 */
[----:B------:R-:W-:Y:S05]  /*12160*/  @P0 BRA `(.L_x_778) ;  /* 0x00000000000c0947 */ /* 0x000fea0003800000 */
[----:B------:R-:W2:Y:S02]  /*12170*/  LDG.E.U8 R16, desc[UR36][R14.64+0x169] ;  /* 0x000169240e107981 */ /* 0x000ea4000c1e1100 */
[----:B--2---:R-:W-:-:S05]  /*12180*/  PRMT R3, R16, 0x8880, RZ ;  /* 0x0000888010037816 */ /* 0x004fca00000000ff */
[----:B------:R-:W-:-:S07]  /*12190*/  IMAD R2, R3, R18, RZ ;  /* 0x0000001203027224 */ /* 0x000fce00078e02ff */
.L_x_778:
[----:B------:R-:W-:Y:S05]  /*121a0*/  BSYNC B1 ;  /* 0x0000000000017941 */ /* 0x000fea0003800000 */
.L_x_777:
        /* <DEDUP_REMOVED lines=11> */
.L_x_780:
[----:B------:R-:W-:Y:S05]  /*12260*/  BSYNC B1 ;  /* 0x0000000000017941 */ /* 0x000fea0003800000 */
.L_x_779:
[----:B--2---:R-:W-:Y:S01]  /*12270*/  @!P4 IMAD R3, R110, R17, R2 ;  /* 0x000000116e03c224 */ /* 0x004fe200078e0202 */
[----:B------:R-:W-:Y:S04]  /*12280*/  BSSY B1, `(.L_x_781) ;  /* 0x0000006000017945 */ /* 0x000fe80003800000 */
[----:B------:R2:W-:Y:S01]  /*12290*/  @!P4 STG.E.U8 desc[UR36][R8.64+0x168], R3 ;  /* 0x000168030800c986 */ /* 0x0005e2000c101124 */
[----:B------:R-:W-:Y:S05]  /*122a0*/  @P3 BRA `(.L_x_782) ;  /* 0x00000000000c3947 */ /* 0x000fea0003800000 */
[----:B------:R-:W2:Y:S02]  /*122b0*/  LDG.E.U8 R16, desc[UR36][R12.64+0x169] ;  /* 0x000169240c107981 */ /* 0x000ea4000c1e1100 */
[----:B--2---:R-:W-:-:S05]  /*122c0*/  PRMT R3, R16, 0x8880, RZ ;  /* 0x0000888010037816 */ /* 0x004fca00000000ff */
[----:B------:R-:W-:-:S07]  /*122d0*/  IMAD R2, R3, R18, RZ ;  /* 0x0000001203027224 */ /* 0x000fce00078e02ff */
.L_x_782:
[----:B------:R-:W-:Y:S05]  /*122e0*/  BSYNC B1 ;  /* 0x0000000000017941 */ /* 0x000fea0003800000 */
.L_x_781:
[----:B------:R-:W-:Y:S01]  /*122f0*/  @!P3 IMAD R111, R111, R17, R2 ;  /* 0x000000116f6fb224 */ /* 0x000fe200078e0202 */
[----:B------:R-:W-:Y:S04]  /*12300*/  BSSY B1, `(.L_x_783) ;  /* 0x0000006000017945 */ /* 0x000fe80003800000 */
[----:B------:R0:W-:Y:S01]  /*12310*/  @!P3 STG.E.U8 desc[UR36][R8.64+0x169], R111 ;  /* 0x0001696f0800b986 */ /* 0x0001e2000c101124 */
[----:B------:R-:W-:Y:S05]  /*12320*/  @P5 BRA `(.L_x_784) ;  /* 0x00000000000c5947 */ /* 0x000fea0003800000 */
[----:B------:R-:W2:Y:S02]  /*12330*/  LDG.E.U8 R16, desc[UR36][R14.64+0x170] ;  /* 0x000170240e107981 */ /* 0x000ea4000c1e1100 */
[----:B--2---:R-:W-:-:S05]  /*12340*/  PRMT R3, R16, 0x8880, RZ ;  /* 0x0000888010037816 */ /* 0x004fca00000000ff */
[----:B------:R-:W-:-:S07]  /*12350*/  IMAD R2, R3, R18, RZ ;  /* 0x0000001203027224 */ /* 0x000fce00078e02ff */
.L_x_784:
[----:B------:R-:W-:Y:S05]  /*12360*/  BSYNC B1 ;  /* 0x0000000000017941 */ /* 0x000fea0003800000 */
.L_x_783:
[----:B--2---:R-:W-:Y:S01]  /*12370*/  @!P5 IMAD R3, R112, R17, R2 ;  /* 0x000000117003d224 */ /* 0x004fe200078e0202 */
[----:B------:R-:W-:Y:S04]  /*12380*/  BSSY B1, `(.L_x_785) ;  /* 0x0000006000017945 */ /* 0x000fe80003800000 */
[----:B------:R2:W-:Y:S01]  /*12390*/  @!P5 STG.E.U8 desc[UR36][R6.64+0x170], R3 ;  /* 0x000170030600d986 */ /* 0x0005e2000c101124 */
[----:B------:R-:W-:Y:S05]  /*123a0*/  @P0 BRA `(.L_x_786) ;  /* 0x00000000000c0947 */ /* 0x000fea0003800000 */
[----:B------:R-:W2:Y:S02]  /*123b0*/  LDG.E.U8 R16, desc[UR36][R14.64+0x171] ;  /* 0x000171240e107981 */ /* 0x000ea4000c1e1100 */
[----:B--2---:R-:W-:-:S05]  /*123c0*/  PRMT R3, R16, 0x8880, RZ ;  /* 0x0000888010037816 */ /* 0x004fca00000000ff */
[----:B------:R-:W-:-:S07]  /*123d0*/  IMAD R2, R3, R18, RZ ;  /* 0x0000001203027224 */ /* 0x000fce00078e02ff */
.L_x_786:
[----:B------:R-:W-:Y:S05]  /*123e0*/  BSYNC B1 ;  /* 0x0000000000017941 */ /* 0x000fea0003800000 */
.L_x_785:
[C---:B------:R-:W-:Y:S01]  /*123f0*/  ISETP.LT.OR P4, PT, R0.reuse, 0x171, !P2 ;  /* 0x000001710000780c */ /* 0x040fe20005781670 */
[----:B------:R-:W-:Y:S01]  /*12400*/  @!P0 IMAD R113, R113, R17, R2 ;  /* 0x0000001171718224 */ /* 0x000fe200078e0202 */
[----:B------:R-:W-:Y:S01]  /*12410*/  BSSY B1, `(.L_x_787) ;  /* 0x000000a000017945 */ /* 0x000fe20003800000 */
[C---:B------:R-:W-:Y:S02]  /*12420*/  ISETP.LT.OR P3, PT, R0.reuse, 0x172, !P2 ;  /* 0x000001720000780c */ /* 0x040fe40005761670 */
[C---:B------:R-:W-:Y:S01]  /*12430*/  ISETP.LT.OR P5, PT, R0.reuse, 0x179, !P2 ;  /* 0x000001790000780c */ /* 0x040fe200057a1670 */
[----:B------:R0:W-:Y:S01]  /*12440*/  @!P0 STG.E.U8 desc[UR36][R6.64+0x171], R113 ;  /* 0x0001717106008986 */ /* 0x0001e2000c101124 */
[C---:B------:R-:W-:Y:S02]  /*12450*/  ISETP.LT.OR P0, PT, R0.reuse, 0x179, !P1 ;  /* 0x000001790000780c */ /* 0x040fe40004f01670 */
[----:B------:R-:W-:-:S04]  /*12460*/  ISETP.LT.OR P1, PT, R0, 0x17a, !P1 ;  /* 0x0000017a0000780c */ /* 0x000fc80004f21670 */
[----:B------:R-:W-:Y:S09]  /*12470*/  @P4 BRA `(.L_x_788) ;  /* 0x00000000000c4947 */ /* 0x000ff20003800000 */
[----:B------:R-:W2:Y:S02]  /*12480*/  LDG.E.U8 R16, desc[UR36][R12.64+0x170] ;  /* 0x000170240c107981 */ /* 0x000ea4000c1e1100 */
[----:B--2---:R-:W-:-:S05]  /*12490*/  PRMT R3, R16, 0x8880, RZ ;  /* 0x0000888010037816 */ /* 0x004fca00000000ff */
[----:B------:R-:W-:-:S07]  /*124a0*/  IMAD R2, R3, R18, RZ ;  /* 0x0000001203027224 */ /* 0x000fce00078e02ff */
.L_x_788:
[----:B------:R-:W-:Y:S05]  /*124b0*/  BSYNC B1 ;  /* 0x0000000000017941 */ /* 0x000fea0003800000 */
.L_x_787:
[----:B--2---:R-:W-:Y:S01]  /*124c0*/  @!P4 IMAD R3, R114, R17, R2 ;  /* 0x000000117203c224 */ /* 0x004fe200078e0202 */
[----:B------:R-:W-:Y:S04]  /*124d0*/  BSSY B1, `(.L_x_789) ;  /* 0x0000006000017945 */ /* 0x000fe80003800000 */
[----:B------:R2:W-:Y:S01]  /*124e0*/  @!P4 STG.E.U8 desc[UR36][R8.64+0x170], R3 ;  /* 0x000170030800c986 */ /* 0x0005e2000c101124 */
[----:B------:R-:W-:Y:S05]  /*124f0*/  @P3 BRA `(.L_x_790) ;  /* 0x00000000000c3947 */ /* 0x000fea0003800000 */
[----:B------:R-:W2:Y:S02]  /*12500*/  LDG.E.U8 R16, desc[UR36][R12.64+0x171] ;  /* 0x000171240c107981 */ /* 0x000ea4000c1e1100 */
[----:B--2---:R-:W-:-:S05]  /*12510*/  PRMT R3, R16, 0x8880, RZ ;  /* 0x0000888010037816 */ /* 0x004fca00000000ff */
[----:B------:R-:W-:-:S07]  /*12520*/  IMAD R2, R3, R18, RZ ;  /* 0x0000001203027224 */ /* 0x000fce00078e02ff */
.L_x_790:
[----:B------:R-:W-:Y:S05]  /*12530*/  BSYNC B1 ;  /* 0x0000000000017941 */ /* 0x000fea0003800000 */
.L_x_789:
[----:B------:R-:W-:Y:S01]  /*12540*/  @!P3 IMAD R115, R115, R17, R2 ;  /* 0x000000117373b224 */ /* 0x000fe200078e0202 */
[----:B------:R-:W-:Y:S04]  /*12550*/  BSSY B1, `(.L_x_791) ;  /* 0x0000006000017945 */ /* 0x000fe80003800000 */
[----:B------:R0:W-:Y:S01]  /*12560*/  @!P3 STG.E.U8 desc[UR36][R8.64+0x171], R115 ;  /* 0x000171730800b986 */ /* 0x0001e2000c101124 */
[----:B------:R-:W-:Y:S05]  /*12570*/  @P0 BRA `(.L_x_792) ;  /* 0x00000000000c0947 */ /* 0x000fea0003800000 */
[----:B------:R-:W2:Y:S02]  /*12580*/  LDG.E.U8 R16, desc[UR36][R14.64+0x178] ;  /* 0x000178240e107981 */ /* 0x000ea4000c1e1100 */
[----:B--2---:R-:W-:-:S05]  /*12590*/  PRMT R3, R16, 0x8880, RZ ;  /* 0x0000888010037816 */ /* 0x004fca00000000ff */
[----:B------:R-:W-:-:S07]  /*125a0*/  IMAD R2, R3, R18, RZ ;  /* 0x0000001203027224 */ /* 0x000fce00078e02ff */
.L_x_792:
[----:B------:R-:W-:Y:S05]  /*125b0*/  BSYNC B1 ;  /* 0x0000000000017941 */ /* 0x000fea0003800000 */
.L_x_791:
[----:B--2---:R-:W-:Y:S01]  /*125c0*/  @!P0 IMAD R3, R116, R17, R2 ;  /* 0x0000001174038224 */ /* 0x004fe200078e0202 */
[----:B------:R-:W-:Y:S04]  /*125d0*/  BSSY B1, `(.L_x_793) ;  /* 0x0000006000017945 */ /* 0x000fe80003800000 */
[----:B------:R2:W-:Y:S01]  /*125e0*/  @!P0 STG.E.U8 desc[UR36][R6.64+0x178], R3 ;  /* 0x0001780306008986 */ /* 0x0005e2000c101124 */
[----:B------:R-:W-:Y:S05]  /*125f0*/  @P1 BRA `(.L_x_794) ;  /* 0x00000000000c1947 */ /* 0x000fea0003800000 */
[----:B------:R-:W2:Y:S02]  /*12600*/  LDG.E.U8 R16, desc[UR36][R14.64+0x179] ;  /* 0x000179240e107981 */ /* 0x000ea4000c1e1100 */
[----:B--2---:R-:W-:-:S05]  /*12610*/  PRMT R3, R16, 0x8880, RZ ;  /* 0x0000888010037816 */ /* 0x004fca00000000ff */
[----:B------:R-:W-:-:S07]  /*12620*/  IMAD R2, R3, R18, RZ ;  /* 0x0000001203027224 */ /* 0x000fce00078e02ff */
.L_x_794:
[----:B------:R-:W-:Y:S05]  /*12630*/  BSYNC B1 ;  /* 0x0000000000017941 */ /* 0x000fea0003800000 */
.L_x_793:
[----:B------:R-:W-:Y:S01]  /*12640*/  @!P1 IMAD R117, R117, R17, R2 ;  /* 0x0000001175759224 */ /* 0x000fe200078e0202 */
[----:B------:R-:W-:Y:S04]  /*12650*/  BSSY B1, `(.L_x_795) ;  /* 0x0000006000017945 */ /* 0x000fe80003800000 */
[----:B------:R0:W-:Y:S01]  /*12660*/  @!P1 STG.E.U8 desc[UR36][R6.64+0x179], R117 ;  /* 0x0001797506009986 */ /* 0x0001e2000c101124 */
[----:B------:R-:W-:Y:S05]  /*12670*/  @P5 BRA `(.L_x_796) ;  /* 0x00000000000c5947 */ /* 0x000fea0003800000 */
[----:B------:R-:W2:Y:S02]  /*12680*/  LDG.E.U8 R16, desc[UR36][R12.64+0x178] ;  /* 0x000178240c107981 */ /* 0x000ea4000c1e1100 */
[----:B--2---:R-:W-:-:S05]  /*12690*/  PRMT R3, R16, 0x8880, RZ ;  /* 0x0000888010037816 */ /* 0x004fca00000000ff */
[----:B------:R-:W-:-:S07]  /*126a0*/  IMAD R2, R3, R18, RZ ;  /* 0x0000001203027224 */ /* 0x000fce00078e02ff */
.L_x_796:
[----:B------:R-:W-:Y:S05]  /*126b0*/  BSYNC B1 ;  /* 0x0000000000017941 */ /* 0x000fea0003800000 */
.L_x_795:
[----:B--2---:R-:W-:Y:S01]  /*126c0*/  @!P5 IMAD R3, R118, R17, R2 ;  /* 0x000000117603d224 */ /* 0x004fe200078e0202 */
[----:B------:R-:W-:Y:S01]  /*126d0*/  ISETP.LT.OR P2, PT, R0, 0x17a, !P2 ;  /* 0x0000017a0000780c */ /* 0x000fe20005741670 */
[----:B------:R-:W-:Y:S03]  /*126e0*/  BSSY B1, `(.L_x_797) ;  /* 0x0000006000017945 */ /* 0x000fe60003800000 */
[----:B------:R2:W-:Y:S09]  /*126f0*/  @!P5 STG.E.U8 desc[UR36][R8.64+0x178], R3 ;  /* 0x000178030800d986 */ /* 0x0005f2000c101124 */
[----:B------:R-:W-:Y:S05]  /*12700*/  @P2 BRA `(.L_x_798) ;  /* 0x00000000000c2947 */ /* 0x000fea0003800000 */
[----:B------:R-:W2:Y:S02]  /*12710*/  LDG.E.U8 R16, desc[UR36][R12.64+0x179] ;  /* 0x000179240c107981 */ /* 0x000ea4000c1e1100 */
[----:B--2---:R-:W-:-:S05]  /*12720*/  PRMT R3, R16, 0x8880, RZ ;  /* 0x0000888010037816 */ /* 0x004fca00000000ff */
[----:B------:R-:W-:-:S07]  /*12730*/  IMAD R2, R3, R18, RZ ;  /* 0x0000001203027224 */ /* 0x000fce00078e02ff */
.L_x_798:
[----:B------:R-:W-:Y:S05]  /*12740*/  BSYNC B1 ;  /* 0x0000000000017941 */ /* 0x000fea0003800000 */
.L_x_797:
[----:B------:R-:W-:Y:S01]  /*12750*/  IMAD R119, R119, R17, R2 ;  /* 0x0000001177777224 */ /* 0x000fe200078e0202 */
[----:B------:R-:W-:Y:S06]  /*12760*/  @P2 BRA `(.L_x_799) ;  /* 0x0000005400182947 */ /* 0x000fec0003800000 */
[----:B------:R0:W-:Y:S01]  /*12770*/  STG.E.U8 desc[UR36][R8.64+0x179], R119 ;  /* 0x0001797708007986 */ /* 0x0001e2000c101124 */
[----:B------:R-:W-:Y:S05]  /*12780*/  BRA `(.L_x_799) ;  /* 0x0000005400107947 */ /* 0x000fea0003800000 */
.L_x_30:
[----:B------:R-:W2:Y:S04]  /*12790*/  LDL.LU R2, [R1+0x180] ;  /* 0x0001800001027983 */ /* 0x000ea80000300800 */
[----:B------:R-:W3:Y:S01]  /*127a0*/  LDL.LU R12, [R1+0x188] ;  /* 0x00018800010c7983 */ /* 0x000ee20000300800 */
[----:B------:R-:W-:-:S03]  /*127b0*/  ISETP.GE.AND P2, PT, R224, 0x1, PT ;  /* 0x00000001e000780c */ /* 0x000fc60003f46270 */
[----:B------:R-:W4:Y:S04]  /*127c0*/  LDL.LU R3, [R1+0x18c] ;  /* 0x00018c0001037983 */ /* 0x000f280000300800 */
[----:B------:R-:W5:Y:S04]  /*127d0*/  LDL.LU R235, [R1+0x29c] ;  /* 0x00029c0001eb7983 */ /* 0x000f680000300800 */
[----:B------:R-:W5:Y:S04]  /*127e0*/  LDL.LU R234, [R1+0x2a0] ;  /* 0x0002a00001ea7983 */ /* 0x000f680000300800 */
[----:B------:R-:W5:Y:S01]  /*127f0*/  LDL.LU R233, [R1+0x2a4] ;  /* 0x0002a40001e97983 */ /* 0x000f620000300800 */
[----:B------:R-:W-:-:S03]  /*12800*/  ISETP.LT.OR P0, PT, R0, 0x1, !P2 ;  /* 0x000000010000780c */ /* 0x000fc60005701670 */
[----:B------:R-:W5:Y:S04]  /*12810*/  LDL.LU R232, [R1+0x2a8] ;  /* 0x0002a80001e87983 */ /* 0x000f680000300800 */
        /* <DEDUP_REMOVED lines=20> */
[----:B------:R-:W5:Y:S01]  /*12960*/  LDL.LU R13, [R1+0x2fc] ;  /* 0x0002fc00010d7983 */ /* 0x000f620000300800 */
[----:B--2---:R-:W-:-:S05]  /*12970*/  @!P0 IMAD R2, R2, R17, RZ ;  /* 0x0000001102028224 */ /* 0x004fca00078e02ff */
[----:B------:R0:W-:Y:S04]  /*12980*/  @!P0 STG.E.U8 desc[UR36][R4.64], R2 ;  /* 0x0000000204008986 */ /* 0x0001e8000c101124 */
[----:B0-----:R-:W2:Y:S01]  /*12990*/  LDL.LU R2, [R1+0x184] ;  /* 0x0001840001027983 */ /* 0x001ea20000300800 */
[----:B------:R-:W-:Y:S02]  /*129a0*/  ISETP.LT.OR P5, PT, R0, 0x2, !P2 ;  /* 0x000000020000780c */ /* 0x000fe400057a1670 */
[----:B------:R-:W-:Y:S02]  /*129b0*/  ISETP.GE.AND P3, PT, R224, 0x9, PT ;  /* 0x00000009e000780c */ /* 0x000fe40003f66270 */
[C---:B------:R-:W-:Y:S02]  /*129c0*/  ISETP.LT.OR P4, PT, R0.reuse, 0x9, !P2 ;  /* 0x000000090000780c */ /* 0x040fe40005781670 */
[----:B------:R-:W-:-:S02]  /*129d0*/  ISETP.LT.OR P0, PT, R0, 0x1, !P3 ;  /* 0x000000010000780c */ /* 0x000fc40005f01670 */
[----:B------:R-:W-:-:S05]  /*129e0*/  ISETP.LT.OR P1, PT, R0, 0x2, !P3 ;  /* 0x000000020000780c */ /* 0x000fca0005f21670 */
[----:B--2---:R-:W-:-:S05]  /*129f0*/  @!P5 IMAD R2, R2, R17, RZ ;  /* 0x000000110202d224 */ /* 0x004fca00078e02ff */
[----:B------:R0:W-:Y:S04]  /*12a00*/  @!P5 STG.E.U8 desc[UR36][R4.64+0x1], R2 ;  /* 0x000001020400d986 */ /* 0x0001e8000c101124 */
[----:B0-----:R-:W2:Y:S01]  /*12a10*/  LDL.LU R2, [R1+0x190] ;  /* 0x0001900001027983 */ /* 0x001ea20000300800 */
[-C--:B---3--:R-:W-:Y:S01]  /*12a20*/  @!P0 IMAD R12, R12, R17.reuse, RZ ;  /* 0x000000110c0c8224 */ /* 0x088fe200078e02ff */
[----:B------:R-:W-:Y:S01]  /*12a30*/  ISETP.LT.OR P5, PT, R0, 0xa, !P2 ;  /* 0x0000000a0000780c */ /* 0x000fe200057a1670 */
[----:B----4-:R-:W-:-:S03]  /*12a40*/  @!P1 IMAD R3, R3, R17, RZ ;  /* 0x0000001103039224 */ /* 0x010fc600078e02ff */
[----:B------:R0:W-:Y:S04]  /*12a50*/  @!P0 STG.E.U8 desc[UR36][R10.64], R12 ;  /* 0x0000000c0a008986 */ /* 0x0001e8000c101124 */
[----:B------:R1:W-:Y:S04]  /*12a60*/  @!P1 STG.E.U8 desc[UR36][R10.64+0x1], R3 ;  /* 0x000001030a009986 */ /* 0x0003e8000c101124 */
[----:B0-----:R-:W3:Y:S04]  /*12a70*/  LDL.LU R12, [R1+0x198] ;  /* 0x00019800010c7983 */ /* 0x001ee80000300800 */
[----:B-1----:R-:W4:Y:S01]  /*12a80*/  LDL.LU R3, [R1+0x19c] ;  /* 0x00019c0001037983 */ /* 0x002f220000300800 */
[----:B--2---:R-:W-:-:S05]  /*12a90*/  @!P4 IMAD R2, R2, R17, RZ ;  /* 0x000000110202c224 */ /* 0x004fca00078e02ff */
[----:B------:R0:W-:Y:S04]  /*12aa0*/  @!P4 STG.E.U8 desc[UR36][R4.64+0x8], R2 ;  /* 0x000008020400c986 */ /* 0x0001e8000c101124 */
[----:B0-----:R-:W2:Y:S01]  /*12ab0*/  LDL.LU R2, [R1+0x194] ;  /* 0x0001940001027983 */ /* 0x001ea20000300800 */
[C---:B------:R-:W-:Y:S02]  /*12ac0*/  ISETP.LT.OR P0, PT, R0.reuse, 0x9, !P3 ;  /* 0x000000090000780c */ /* 0x040fe40005f01670 */
[C---:B------:R-:W-:Y:S02]  /*12ad0*/  ISETP.LT.OR P1, PT, R0.reuse, 0xa, !P3 ;  /* 0x0000000a0000780c */ /* 0x040fe40005f21670 */
[----:B------:R-:W-:Y:S01]  /*12ae0*/  ISETP.LT.OR P4, PT, R0, 0x11, !P2 ;  /* 0x000000110000780c */ /* 0x000fe20005781670 */
[----:B--2---:R-:W-:-:S05]  /*12af0*/  @!P5 IMAD R2, R2, R17, RZ ;  /* 0x000000110202d224 */ /* 0x004fca00078e02ff */
[----:B------:R0:W-:Y:S04]  /*12b00*/  @!P5 STG.E.U8 desc[UR36][R4.64+0x9], R2 ;  /* 0x000009020400d986 */ /* 0x0001e8000c101124 */
[----:B0-----:R-:W2:Y:S01]  /*12b10*/  LDL.LU R2, [R1+0x1a0] ;  /* 0x0001a00001027983 */ /* 0x001ea20000300800 */
[-C--:B---3--:R-:W-:Y:S02]  /*12b20*/  @!P0 IMAD R12, R12, R17.reuse, RZ ;  /* 0x000000110c0c8224 */ /* 0x088fe400078e02ff */
        /* <DEDUP_REMOVED lines=10> */
[C---:B------:R-:W-:Y:S02]  /*12bd0*/  ISETP.LT.OR P1, PT, R0.reuse, 0x12, !P3 ;  /* 0x000000120000780c */ /* 0x040fe40005f21670 */
[----:B------:R-:W-:-:S07]  /*12be0*/  ISETP.LT.OR P4, PT, R0, 0x19, !P2 ;  /* 0x000000190000780c */ /* 0x000fce0005781670 */
        /* <DEDUP_REMOVED lines=62> */
[----:B------:R-:W-:-:S09]  /*12fd0*/  ISETP.LT.OR P4, PT, R0, 0x32, !P3 ;  /* 0x000000320000780c */ /* 0x000fd20005f81670 */
[----:B--2---:R-:W-:-:S05]  /*12fe0*/  @!P5 IMAD R2, R2, R17, RZ ;  /* 0x000000110202d224 */ /* 0x004fca00078e02ff */
[----:B------:R0:W-:Y:S04]  /*12ff0*/  @!P5 STG.E.U8 desc[UR36][R4.64+0x31], R2 ;  /* 0x000031020400d986 */ /* 0x0001e8000c101124 */
[----:B0-----:R-:W2:Y:S01]  /*13000*/  LDL.LU R2, [R1+0x1ec] ;  /* 0x0001ec0001027983 */ /* 0x001ea20000300800 */
[----:B----4-:R-:W-:-:S05]  /*13010*/  @!P0 IMAD R3, R3, R17, RZ ;  /* 0x0000001103038224 */ /* 0x010fca00078e02ff */
[----:B------:R0:W-:Y:S04]  /*13020*/  @!P0 STG.E.U8 desc[UR36][R10.64+0x30], R3 ;  /* 0x000030030a008986 */ /* 0x0001e8000c101124 */
[----:B0-----:R-:W4:Y:S01]  /*13030*/  LDL.LU R3, [R1+0x1f0] ;  /* 0x0001f00001037983 */ /* 0x001f220000300800 */
[----:B------:R-:W-:Y:S01]  /*13040*/  ISETP.LT.OR P1, PT, R0, 0x39, !P2 ;  /* 0x000000390000780c */ /* 0x000fe20005721670 */
[----:B--2---:R-:W-:-:S05]  /*13050*/  @!P4 IMAD R2, R2, R17, RZ ;  /* 0x000000110202c224 */ /* 0x004fca00078e02ff */
[----:B------:R0:W-:Y:S04]  /*13060*/  @!P4 STG.E.U8 desc[UR36][R10.64+0x31], R2 ;  /* 0x000031020a00c986 */ /* 0x0001e8000c101124 */
[----:B0-----:R-:W2:Y:S01]  /*13070*/  LDL.LU R2, [R1+0x1f4] ;  /* 0x0001f40001027983 */ /* 0x001ea20000300800 */
[----:B------:R-:W-:Y:S02]  /*13080*/  ISETP.LT.OR P5, PT, R0, 0x3a, !P2 ;  /* 0x0000003a0000780c */ /* 0x000fe400057a1670 */
[----:B----4-:R-:W-:-:S05]  /*13090*/  @!P1 IMAD R3, R3, R17, RZ ;  /* 0x0000001103039224 */ /* 0x010fca00078e02ff */
[----:B------:R0:W-:Y:S04]  /*130a0*/  @!P1 STG.E.U8 desc[UR36][R4.64+0x38], R3 ;  /* 0x0000380304009986 */ /* 0x0001e8000c101124 */
[----:B0-----:R-:W4:Y:S02]  /*130b0*/  LDL.LU R3, [R1+0x1f8] ;  /* 0x0001f80001037983 */ /* 0x001f240000300800 */
[----:B--2---:R-:W-:-:S05]  /*130c0*/  @!P5 IMAD R2, R2, R17, RZ ;  /* 0x000000110202d224 */ /* 0x004fca00078e02ff */
[----:B------:R0:W-:Y:S04]  /*130d0*/  @!P5 STG.E.U8 desc[UR36][R4.64+0x39], R2 ;  /* 0x000039020400d986 */ /* 0x0001e8000c101124 */
[----:B0-----:R-:W2:Y:S01]  /*130e0*/  LDL.LU R2, [R1+0x1fc] ;  /* 0x0001fc0001027983 */ /* 0x001ea20000300800 */
[C---:B------:R-:W-:Y:S02]  /*130f0*/  ISETP.LT.OR P0, PT, R0.reuse, 0x39, !P3 ;  /* 0x000000390000780c */ /* 0x040fe40005f01670 */
[----:B------:R-:W-:-:S11]  /*13100*/  ISETP.LT.OR P4, PT, R0, 0x3a, !P3 ;  /* 0x0000003a0000780c */ /* 0x000fd60005f81670 */
[----:B----4-:R-:W-:-:S05]  /*13110*/  @!P0 IMAD R3, R3, R17, RZ ;  /* 0x0000001103038224 */ /* 0x010fca00078e02ff */
[----:B------:R0:W-:Y:S04]  /*13120*/  @!P0 STG.E.U8 desc[UR36][R10.64+0x38], R3 ;  /* 0x000038030a008986 */ /* 0x0001e8000c101124 */
[----:B0-----:R-:W4:Y:S01]  /*13130*/  LDL.LU R3, [R1+0x200] ;  /* 0x0002000001037983 */ /* 0x001f220000300800 */
        /* <DEDUP_REMOVED lines=148> */
[C---:B------:R-:W-:Y:S02]  /*13a80*/  ISETP.LT.OR P5, PT, R0.reuse, 0x8a, !P2 ;  /* 0x0000008a0000780c */ /* 0x040fe400057a1670 */
[C---:B------:R-:W-:Y:S02]  /*13a90*/  ISETP.LT.OR P0, PT, R0.reuse, 0x89, !P3 ;  /* 0x000000890000780c */ /* 0x040fe40005f01670 */
[----:B------:R-:W-:-:S07]  /*13aa0*/  ISETP.LT.OR P4, PT, R0, 0x8a, !P3 ;  /* 0x0000008a0000780c */ /* 0x000fce0005f81670 */
[----:B----4-:R-:W-:-:S05]  /*13ab0*/  @!P1 IMAD R3, R3, R17, RZ ;  /* 0x0000001103039224 */ /* 0x010fca00078e02ff */
[----:B------:R3:W-:Y:S01]  /*13ac0*/  @!P1 STG.E.U8 desc[UR36][R4.64+0x88], R3 ;  /* 0x0000880304009986 */ /* 0x0007e2000c101124 */
[----:B------:R-:W-:Y:S01]  /*13ad0*/  ISETP.LT.OR P1, PT, R0, 0x91, !P2 ;  /* 0x000000910000780c */ /* 0x000fe20005721670 */
[-C--:B---3--:R-:W-:Y:S02]  /*13ae0*/  @!P0 IMAD R3, R12, R17.reuse, RZ ;  /* 0x000000110c038224 */ /* 0x088fe400078e02ff */
[----:B--2---:R-:W-:-:S05]  /*13af0*/  @!P5 IMAD R2, R2, R17, RZ ;  /* 0x000000110202d224 */ /* 0x004fca00078e02ff */
[----:B------:R5:W-:Y:S01]  /*13b00*/  @!P5 STG.E.U8 desc[UR36][R4.64+0x89], R2 ;  /* 0x000089020400d986 */ /* 0x000be2000c101124 */
[----:B------:R-:W-:-:S03]  /*13b10*/  ISETP.LT.OR P5, PT, R0, 0x92, !P2 ;  /* 0x000000920000780c */ /* 0x000fc600057a1670 */
[----:B------:R0:W-:Y:S01]  /*13b20*/  @!P0 STG.E.U8 desc[UR36][R10.64+0x88], R3 ;  /* 0x000088030a008986 */ /* 0x0001e2000c101124 */
[----:B------:R-:W-:Y:S01]  /*13b30*/  ISETP.LT.OR P0, PT, R0, 0x91, !P3 ;  /* 0x000000910000780c */ /* 0x000fe20005f01670 */
[-C--:B-----5:R-:W-:Y:S02]  /*13b40*/  @!P4 IMAD R2, R235, R17.reuse, RZ ;  /* 0x00000011eb02c224 */ /* 0x0a0fe400078e02ff */
[----:B0-----:R-:W-:-:S03]  /*13b50*/  @!P1 IMAD R3, R234, R17, RZ ;  /* 0x00000011ea039224 */ /* 0x001fc600078e02ff */
[----:B------:R0:W-:Y:S01]  /*13b60*/  @!P4 STG.E.U8 desc[UR36][R10.64+0x89], R2 ;  /* 0x000089020a00c986 */ /* 0x0001e2000c101124 */
[----:B------:R-:W-:-:S03]  /*13b70*/  ISETP.LT.OR P4, PT, R0, 0x92, !P3 ;  /* 0x000000920000780c */ /* 0x000fc60005f81670 */
[----:B------:R1:W-:Y:S01]  /*13b80*/  @!P1 STG.E.U8 desc[UR36][R4.64+0x90], R3 ;  /* 0x0000900304009986 */ /* 0x0003e2000c101124 */
[----:B------:R-:W-:Y:S01]  /*13b90*/  ISETP.LT.OR P1, PT, R0, 0x99, !P2 ;  /* 0x000000990000780c */ /* 0x000fe20005721670 */
[-C--:B0-----:R-:W-:Y:S02]  /*13ba0*/  @!P5 IMAD R2, R233, R17.reuse, RZ ;  /* 0x00000011e902d224 */ /* 0x081fe400078e02ff */
[----:B-1----:R-:W-:-:S03]  /*13bb0*/  @!P0 IMAD R3, R232, R17, RZ ;  /* 0x00000011e8038224 */ /* 0x002fc600078e02ff */
        /* <DEDUP_REMOVED lines=46> */
[----:B0-----:R-:W-:-:S08]  /*13ea0*/  @!P5 IMAD R2, R23, R17, RZ ;  /* 0x000000111702d224 */ /* 0x001fd000078e02ff */
[-C--:B------:R-:W-:Y:S01]  /*13eb0*/  @!P4 IMAD R12, R22, R17.reuse, RZ ;  /* 0x00000011160cc224 */ /* 0x080fe200078e02ff */
[----:B------:R0:W-:Y:S03]  /*13ec0*/  @!P5 STG.E.U8 desc[UR36][R4.64+0xb1], R2 ;  /* 0x0000b1020400d986 */ /* 0x0001e6000c101124 */
[-C--:B-1----:R-:W-:Y:S01]  /*13ed0*/  @!P1 IMAD R3, R20, R17.reuse, RZ ;  /* 0x0000001114039224 */ /* 0x082fe200078e02ff */
[----:B------:R-:W-:Y:S01]  /*13ee0*/  @!P4 STG.E.U8 desc[UR36][R10.64+0xb0], R12 ;  /* 0x0000b00c0a00c986 */ /* 0x000fe2000c101124 */
[----:B0-----:R-:W-:Y:S01]  /*13ef0*/  @!P0 IMAD R2, R21, R17, RZ ;  /* 0x0000001115028224 */ /* 0x001fe200078e02ff */
[----:B------:R-:W-:-:S04]  /*13f00*/  ISETP.LT.OR P5, PT, R0, 0xba, !P2 ;  /* 0x000000ba0000780c */ /* 0x000fc800057a1670 */
[----:B------:R0:W-:Y:S04]  /*13f10*/  @!P0 STG.E.U8 desc[UR36][R10.64+0xb1], R2 ;  /* 0x0000b1020a008986 */ /* 0x0001e8000c101124 */
[----:B------:R1:W-:Y:S01]  /*13f20*/  @!P1 STG.E.U8 desc[UR36][R4.64+0xb8], R3 ;  /* 0x0000b80304009986 */ /* 0x0003e2000c101124 */
[----:B------:R-:W-:-:S04]  /*13f30*/  ISETP.LT.OR P1, PT, R0, 0xba, !P3 ;  /* 0x000000ba0000780c */ /* 0x000fc80005f21670 */
[----:B0-----:R-:W-:-:S09]  /*13f40*/  @!P5 IMAD R2, R15, R17, RZ ;  /* 0x000000110f02d224 */ /* 0x001fd200078e02ff */
[----:B-1----:R-:W-:Y:S02]  /*13f50*/  @!P1 IMAD R3, R13, R17, RZ ;  /* 0x000000110d039224 */ /* 0x002fe400078e02ff */
[----:B------:R-:W2:Y:S04]  /*13f60*/  LDL.LU R13, [R1+0x118] ;  /* 0x00011800010d7983 */ /* 0x000ea80000300800 */
[----:B------:R-:W3:Y:S04]  /*13f70*/  LDL.LU R15, [R1+0x11c] ;  /* 0x00011c00010f7983 */ /* 0x000ee80000300800 */
[----:B------:R-:W4:Y:S04]  /*13f80*/  LDL.LU R21, [R1+0x120] ;  /* 0x0001200001157983 */ /* 0x000f280000300800 */
        /* <DEDUP_REMOVED lines=17> */
[----:B------:R0:W-:Y:S04]  /*140a0*/  @!P5 STG.E.U8 desc[UR36][R4.64+0xb9], R2 ;  /* 0x0000b9020400d986 */ /* 0x0001e8000c101124 */
[----:B------:R-:W5:Y:S04]  /*140b0*/  LDL.LU R218, [R1+0x164] ;  /* 0x0001640001da7983 */ /* 0x000f680000300800 */
[----:B------:R-:W5:Y:S01]  /*140c0*/  LDL.LU R217, [R1+0x168] ;  /* 0x0001680001d97983 */ /* 0x000f620000300800 */
[----:B0-----:R-:W-:-:S03]  /*140d0*/  @!P4 IMAD R2, R14, R17, RZ ;  /* 0x000000110e02c224 */ /* 0x001fc600078e02ff */
[----:B------:R-:W5:Y:S04]  /*140e0*/  LDL.LU R216, [R1+0x16c] ;  /* 0x00016c0001d87983 */ /* 0x000f680000300800 */
[----:B------:R-:W5:Y:S04]  /*140f0*/  LDL.LU R23, [R1+0x170] ;  /* 0x0001700001177983 */ /* 0x000f680000300800 */
[----:B------:R-:W5:Y:S04]  /*14100*/  LDL.LU R22, [R1+0x174] ;  /* 0x0001740001167983 */ /* 0x000f680000300800 */
[----:B------:R-:W5:Y:S04]  /*14110*/  LDL.LU R20, [R1+0x178] ;  /* 0x0001780001147983 */ /* 0x000f680000300800 */
[----:B------:R-:W5:Y:S04]  /*14120*/  LDL.LU R14, [R1+0x17c] ;  /* 0x00017c00010e7983 */ /* 0x000f680000300800 */
[----:B------:R0:W-:Y:S04]  /*14130*/  @!P4 STG.E.U8 desc[UR36][R10.64+0xb8], R2 ;  /* 0x0000b8020a00c986 */ /* 0x0001e8000c101124 */
[----:B0-----:R-:W2:Y:S01]  /*14140*/  LDL.LU R2, [R1] ;  /* 0x0000000001027983 */ /* 0x001ea20000300800 */
[----:B------:R-:W-:-:S04]  /*14150*/  ISETP.GE.AND P0, PT, R224, 0x81, PT ;  /* 0x00000081e000780c */ /* 0x000fc80003f06270 */
[----:B------:R-:W-:Y:S01]  /*14160*/  ISETP.LT.OR P5, PT, R0, 0x1, !P0 ;  /* 0x000000010000780c */ /* 0x000fe200047a1670 */
[----:B------:R0:W-:Y:S01]  /*14170*/  @!P1 STG.E.U8 desc[UR36][R10.64+0xb9], R3 ;  /* 0x0000b9030a009986 */ /* 0x0001e2000c101124 */
[----:B------:R-:W-:-:S03]  /*14180*/  ISETP.GE.AND P1, PT, R224, 0x89, PT ;  /* 0x00000089e000780c */ /* 0x000fc60003f26270 */
[----:B0-----:R-:W3:Y:S04]  /*14190*/  LDL.LU R3, [R1+0x114] ;  /* 0x0001140001037983 */ /* 0x001ee80000300800 */
[----:B------:R-:W4:Y:S04]  /*141a0*/  LDL.LU R224, [R1+0x110] ;  /* 0x0001100001e07983 */ /* 0x000f280000300800 */
[----:B--2---:R-:W-:-:S05]  /*141b0*/  @!P5 IMAD R2, R2, R17, RZ ;  /* 0x000000110202d224 */ /* 0x004fca00078e02ff */
[----:B------:R0:W-:Y:S04]  /*141c0*/  @!P5 STG.E.U8 desc[UR36][R6.64], R2 ;  /* 0x000000020600d986 */ /* 0x0001e8000c101124 */
[----:B0-----:R-:W2:Y:S01]  /*141d0*/  LDL.LU R2, [R1+0x4] ;  /* 0x0000040001027983 */ /* 0x001ea20000300800 */
[C---:B------:R-:W-:Y:S02]  /*141e0*/  ISETP.LT.OR P4, PT, R0.reuse, 0x2, !P0 ;  /* 0x000000020000780c */ /* 0x040fe40004781670 */
[----:B------:R-:W-:-:S11]  /*141f0*/  ISETP.LT.OR P5, PT, R0, 0x1, !P1 ;  /* 0x000000010000780c */ /* 0x000fd60004fa1670 */
[----:B--2---:R-:W-:-:S05]  /*14200*/  @!P4 IMAD R2, R2, R17, RZ ;  /* 0x000000110202c224 */ /* 0x004fca00078e02ff */
[----:B------:R0:W-:Y:S04]  /*14210*/  @!P4 STG.E.U8 desc[UR36][R6.64+0x1], R2 ;  /* 0x000001020600c986 */ /* 0x0001e8000c101124 */
[----:B0-----:R-:W2:Y:S01]  /*14220*/  LDL.LU R2, [R1+0x8] ;  /* 0x0000080001027983 */ /* 0x001ea20000300800 */
[----:B------:R-:W-:Y:S01]  /*14230*/  ISETP.LT.OR P4, PT, R0, 0x2, !P1 ;  /* 0x000000020000780c */ /* 0x000fe20004f81670 */
[----:B--2---:R-:W-:-:S05]  /*14240*/  @!P5 IMAD R2, R2, R17, RZ ;  /* 0x000000110202d224 */ /* 0x004fca00078e02ff */
[----:B------:R0:W-:Y:S04]  /*14250*/  @!P5 STG.E.U8 desc[UR36][R8.64], R2 ;  /* 0x000000020800d986 */ /* 0x0001e8000c101124 */
[----:B0-----:R-:W2:Y:S01]  /*14260*/  LDL.LU R2, [R1+0xc] ;  /* 0x00000c0001027983 */ /* 0x001ea20000300800 */
[----:B------:R-:W-:Y:S02]  /*14270*/  ISETP.LT.OR P5, PT, R0, 0x9, !P0 ;  /* 0x000000090000780c */ /* 0x000fe400047a1670 */
        /* <DEDUP_REMOVED lines=257> */
[----:B------:R4:W-:Y:S01]  /*15290*/  @!P4 STG.E.U8 desc[UR36][R8.64+0x81], R2 ;  /* 0x000081020800c986 */ /* 0x0009e2000c101124 */
[----:B------:R-:W-:-:S05]  /*152a0*/  ISETP.LT.OR P4, PT, R0, 0x8a, !P0 ;  /* 0x0000008a0000780c */ /* 0x000fca0004781670 */
[----:B----4-:R-:W-:-:S05]  /*152b0*/  @!P5 IMAD R2, R224, R17, RZ ;  /* 0x00000011e002d224 */ /* 0x010fca00078e02ff */
[----:B------:R-:W-:Y:S01]  /*152c0*/  @!P5 STG.E.U8 desc[UR36][R6.64+0x88], R2 ;  /* 0x000088020600d986 */ /* 0x000fe2000c101124 */
[----:B------:R-:W-:Y:S02]  /*152d0*/  ISETP.LT.OR P5, PT, R0, 0x89, !P1 ;  /* 0x000000890000780c */ /* 0x000fe40004fa1670 */
[----:B---3--:R-:W-:-:S05]  /*152e0*/  @!P4 IMAD R3, R3, R17, RZ ;  /* 0x000000110303c224 */ /* 0x008fca00078e02ff */
[----:B------:R5:W-:Y:S01]  /*152f0*/  @!P4 STG.E.U8 desc[UR36][R6.64+0x89], R3 ;  /* 0x000089030600c986 */ /* 0x000be2000c101124 */
[----:B------:R-:W-:-:S05]  /*15300*/  ISETP.LT.OR P4, PT, R0, 0x8a, !P1 ;  /* 0x0000008a0000780c */ /* 0x000fca0004f81670 */
[----:B------:R-:W-:-:S05]  /*15310*/  @!P5 IMAD R13, R13, R17, RZ ;  /* 0x000000110d0dd224 */ /* 0x000fca00078e02ff */
[----:B------:R0:W-:Y:S01]  /*15320*/  @!P5 STG.E.U8 desc[UR36][R8.64+0x88], R13 ;  /* 0x0000880d0800d986 */ /* 0x0001e2000c101124 */
[----:B------:R-:W-:Y:S02]  /*15330*/  ISETP.LT.OR P5, PT, R0, 0x91, !P0 ;  /* 0x000000910000780c */ /* 0x000fe400047a1670 */
[----:B------:R-:W-:-:S05]  /*15340*/  @!P4 IMAD R15, R15, R17, RZ ;  /* 0x000000110f0fc224 */ /* 0x000fca00078e02ff */
[----:B------:R1:W-:Y:S01]  /*15350*/  @!P4 STG.E.U8 desc[UR36][R8.64+0x89], R15 ;  /* 0x0000890f0800c986 */ /* 0x0003e2000c101124 */
[----:B------:R-:W-:-:S05]  /*15360*/  ISETP.LT.OR P4, PT, R0, 0x92, !P0 ;  /* 0x000000920000780c */ /* 0x000fca0004781670 */
[----:B------:R-:W-:-:S05]  /*15370*/  @!P5 IMAD R21, R21, R17, RZ ;  /* 0x000000111515d224 */ /* 0x000fca00078e02ff */
[----:B------:R2:W-:Y:S01]  /*15380*/  @!P5 STG.E.U8 desc[UR36][R6.64+0x90], R21 ;  /* 0x000090150600d986 */ /* 0x0005e2000c101124 */
[----:B------:R-:W-:Y:S02]  /*15390*/  ISETP.LT.OR P5, PT, R0, 0x91, !P1 ;  /* 0x000000910000780c */ /* 0x000fe40004fa1670 */
[----:B-----5:R-:W-:-:S05]  /*153a0*/  @!P4 IMAD R3, R12, R17, RZ ;  /* 0x000000110c03c224 */ /* 0x020fca00078e02ff */
[----:B------:R3:W-:Y:S01]  /*153b0*/  @!P4 STG.E.U8 desc[UR36][R6.64+0x91], R3 ;  /* 0x000091030600c986 */ /* 0x0007e2000c101124 */
[----:B------:R-:W-:-:S05]  /*153c0*/  ISETP.LT.OR P4, PT, R0, 0x92, !P1 ;  /* 0x000000920000780c */ /* 0x000fca0004f81670 */
[----:B0-----:R-:W-:-:S05]  /*153d0*/  @!P5 IMAD R13, R235, R17, RZ ;  /* 0x00000011eb0dd224 */ /* 0x001fca00078e02ff */
[----:B------:R0:W-:Y:S01]  /*153e0*/  @!P5 STG.E.U8 desc[UR36][R8.64+0x90], R13 ;  /* 0x0000900d0800d986 */ /* 0x0001e2000c101124 */
[----:B------:R-:W-:Y:S02]  /*153f0*/  ISETP.LT.OR P5, PT, R0, 0x99, !P0 ;  /* 0x000000990000780c */ /* 0x000fe400047a1670 */
[----:B-1----:R-:W-:-:S05]  /*15400*/  @!P4 IMAD R15, R234, R17, RZ ;  /* 0x00000011ea0fc224 */ /* 0x002fca00078e02ff */
[----:B------:R1:W-:Y:S01]  /*15410*/  @!P4 STG.E.U8 desc[UR36][R8.64+0x91], R15 ;  /* 0x0000910f0800c986 */ /* 0x0003e2000c101124 */
[----:B------:R-:W-:-:S05]  /*15420*/  ISETP.LT.OR P4, PT, R0, 0x9a, !P0 ;  /* 0x0000009a0000780c */ /* 0x000fca0004781670 */
[----:B--2---:R-:W-:-:S05]  /*15430*/  @!P5 IMAD R21, R233, R17, RZ ;  /* 0x00000011e915d224 */ /* 0x004fca00078e02ff */
[----:B------:R2:W-:Y:S01]  /*15440*/  @!P5 STG.E.U8 desc[UR36][R6.64+0x98], R21 ;  /* 0x000098150600d986 */ /* 0x0005e2000c101124 */
[----:B------:R-:W-:Y:S02]  /*15450*/  ISETP.LT.OR P5, PT, R0, 0x99, !P1 ;  /* 0x000000990000780c */ /* 0x000fe40004fa1670 */
[----:B---3--:R-:W-:-:S05]  /*15460*/  @!P4 IMAD R3, R232, R17, RZ ;  /* 0x00000011e803c224 */ /* 0x008fca00078e02ff */
        /* <DEDUP_REMOVED lines=54> */
[----:B------:R-:W-:Y:S01]  /*157d0*/  @!P4 STG.E.U8 desc[UR36][R8.64+0xb9], R15 ;  /* 0x0000b90f0800c986 */ /* 0x000fe2000c101124 */
[----:B------:R-:W-:-:S05]  /*157e0*/  ISETP.LT.OR P4, PT, R0, 0xc2, !P2 ;  /* 0x000000c20000780c */ /* 0x000fca0005781670 */
[----:B--2---:R-:W-:-:S05]  /*157f0*/  @!P5 IMAD R21, R120, R17, RZ ;  /* 0x000000117815d224 */ /* 0x004fca00078e02ff */
[----:B------:R-:W-:Y:S01]  /*15800*/  @!P5 STG.E.U8 desc[UR36][R4.64+0xc0], R21 ;  /* 0x0000c0150400d986 */ /* 0x000fe2000c101124 */
[----:B------:R-:W-:Y:S02]  /*15810*/  ISETP.LT.OR P5, PT, R0, 0xc1, !P3 ;  /* 0x000000c10000780c */ /* 0x000fe40005fa1670 */
[----:B------:R-:W-:-:S05]  /*15820*/  @!P4 IMAD R121, R121, R17, RZ ;  /* 0x000000117979c224 */ /* 0x000fca00078e02ff */
[----:B------:R-:W-:Y:S01]  /*15830*/  @!P4 STG.E.U8 desc[UR36][R4.64+0xc1], R121 ;  /* 0x0000c1790400c986 */ /* 0x000fe2000c101124 */
[----:B------:R-:W-:-:S05]  /*15840*/  ISETP.LT.OR P4, PT, R0, 0xc2, !P3 ;  /* 0x000000c20000780c */ /* 0x000fca0005f81670 */
[----:B---3--:R-:W-:-:S05]  /*15850*/  @!P5 IMAD R3, R122, R17, RZ ;  /* 0x000000117a03d224 */ /* 0x008fca00078e02ff */
[----:B------:R1:W-:Y:S01]  /*15860*/  @!P5 STG.E.U8 desc[UR36][R10.64+0xc0], R3 ;  /* 0x0000c0030a00d986 */ /* 0x0003e2000c101124 */
[----:B------:R-:W-:Y:S02]  /*15870*/  ISETP.LT.OR P5, PT, R0, 0xc9, !P2 ;  /* 0x000000c90000780c */ /* 0x000fe400057a1670 */
[----:B------:R-:W-:-:S05]  /*15880*/  @!P4 IMAD R123, R123, R17, RZ ;  /* 0x000000117b7bc224 */ /* 0x000fca00078e02ff */
[----:B------:R-:W-:Y:S01]  /*15890*/  @!P4 STG.E.U8 desc[UR36][R10.64+0xc1], R123 ;  /* 0x0000c17b0a00c986 */ /* 0x000fe2000c101124 */
[----:B------:R-:W-:-:S05]  /*158a0*/  ISETP.LT.OR P4, PT, R0, 0xca, !P2 ;  /* 0x000000ca0000780c */ /* 0x000fca0005781670 */
[----:B0-----:R-:W-:-:S05]  /*158b0*/  @!P5 IMAD R13, R124, R17, RZ ;  /* 0x000000117c0dd224 */ /* 0x001fca00078e02ff */
[----:B------:R0:W-:Y:S01]  /*158c0*/  @!P5 STG.E.U8 desc[UR36][R4.64+0xc8], R13 ;  /* 0x0000c80d0400d986 */ /* 0x0001e2000c101124 */
[----:B------:R-:W-:Y:S02]  /*158d0*/  ISETP.LT.OR P5, PT, R0, 0xc9, !P3 ;  /* 0x000000c90000780c */ /* 0x000fe40005fa1670 */
[----:B------:R-:W-:-:S05]  /*158e0*/  @!P4 IMAD R125, R125, R17, RZ ;  /* 0x000000117d7dc224 */ /* 0x000fca00078e02ff */
[----:B------:R-:W-:Y:S01]  /*158f0*/  @!P4 STG.E.U8 desc[UR36][R4.64+0xc9], R125 ;  /* 0x0000c97d0400c986 */ /* 0x000fe2000c101124 */
[----:B------:R-:W-:-:S05]  /*15900*/  ISETP.LT.OR P4, PT, R0, 0xca, !P3 ;  /* 0x000000ca0000780c */ /* 0x000fca0005f81670 */
[----:B-1----:R-:W-:-:S05]  /*15910*/  @!P5 IMAD R3, R126, R17, RZ ;  /* 0x000000117e03d224 */ /* 0x002fca00078e02ff */
        /* <DEDUP_REMOVED lines=253> */
[C---:B------:R-:W-:Y:S02]  /*168f0*/  ISETP.LT.OR P5, PT, R0.reuse, 0x179, !P2 ;  /* 0x000001790000780c */ /* 0x040fe400057a1670 */
[----:B------:R-:W-:Y:S01]  /*16900*/  ISETP.LT.OR P2, PT, R0, 0x17a, !P2 ;  /* 0x0000017a0000780c */ /* 0x000fe20005741670 */
[----:B------:R-:W-:-:S05]  /*16910*/  @!P4 IMAD R211, R211, R17, RZ ;  /* 0x00000011d3d3c224 */ /* 0x000fca00078e02ff */
[----:B------:R-:W-:Y:S01]  /*16920*/  @!P4 STG.E.U8 desc[UR36][R10.64+0x171], R211 ;  /* 0x000171d30a00c986 */ /* 0x000fe2000c101124 */
[----:B------:R-:W-:-:S04]  /*16930*/  ISETP.LT.OR P4, PT, R0, 0x179, !P3 ;  /* 0x000001790000780c */ /* 0x000fc80005f81670 */
[-C--:B0-----:R-:W-:Y:S02]  /*16940*/  @!P5 IMAD R13, R212, R17.reuse, RZ ;  /* 0x00000011d40dd224 */ /* 0x081fe400078e02ff */
[----:B------:R-:W-:Y:S01]  /*16950*/  @!P2 IMAD R213, R213, R17, RZ ;  /* 0x00000011d5d5a224 */ /* 0x000fe200078e02ff */
[C---:B------:R-:W-:Y:S02]  /*16960*/  ISETP.LT.OR P3, PT, R0.reuse, 0x17a, !P3 ;  /* 0x0000017a0000780c */ /* 0x040fe40005f61670 */
[----:B------:R-:W-:Y:S01]  /*16970*/  @!P5 STG.E.U8 desc[UR36][R4.64+0x178], R13 ;  /* 0x0001780d0400d986 */ /* 0x000fe2000c101124 */
[----:B------:R-:W-:-:S03]  /*16980*/  ISETP.LT.OR P5, PT, R0, 0xc1, !P0 ;  /* 0x000000c10000780c */ /* 0x000fc600047a1670 */
[----:B------:R-:W-:Y:S01]  /*16990*/  @!P2 STG.E.U8 desc[UR36][R4.64+0x179], R213 ;  /* 0x000179d50400a986 */ /* 0x000fe2000c101124 */
[----:B------:R-:W-:Y:S01]  /*169a0*/  ISETP.LT.OR P2, PT, R0, 0xc2, !P0 ;  /* 0x000000c20000780c */ /* 0x000fe20004741670 */
[----:B-1----:R-:W-:-:S05]  /*169b0*/  @!P4 IMAD R3, R214, R17, RZ ;  /* 0x00000011d603c224 */ /* 0x002fca00078e02ff */
[----:B------:R-:W-:-:S03]  /*169c0*/  @!P3 IMAD R215, R215, R17, RZ ;  /* 0x00000011d7d7b224 */ /* 0x000fc600078e02ff */
[----:B------:R-:W-:-:S04]  /*169d0*/  @!P5 IMAD R15, R24, R17, RZ ;  /* 0x00000011180fd224 */ /* 0x000fc800078e02ff */
[----:B------:R-:W-:Y:S01]  /*169e0*/  @!P2 IMAD R25, R25, R17, RZ ;  /* 0x000000111919a224 */ /* 0x000fe200078e02ff */
[----:B------:R0:W-:Y:S01]  /*169f0*/  @!P4 STG.E.U8 desc[UR36][R10.64+0x178], R3 ;  /* 0x000178030a00c986 */ /* 0x0001e2000c101124 */
[----:B------:R-:W-:-:S03]  /*16a00*/  ISETP.LT.OR P4, PT, R0, 0xc1, !P1 ;  /* 0x000000c10000780c */ /* 0x000fc60004f81670 */
[----:B------:R-:W-:Y:S01]  /*16a10*/  @!P3 STG.E.U8 desc[UR36][R10.64+0x179], R215 ;  /* 0x000179d70a00b986 */ /* 0x000fe2000c101124 */
[----:B------:R-:W-:-:S03]  /*16a20*/  ISETP.LT.OR P3, PT, R0, 0xc2, !P1 ;  /* 0x000000c20000780c */ /* 0x000fc60004f61670 */
[----:B------:R-:W-:Y:S01]  /*16a30*/  @!P2 STG.E.U8 desc[UR36][R6.64+0xc1], R25 ;  /* 0x0000c1190600a986 */ /* 0x000fe2000c101124 */
[----:B------:R-:W-:-:S03]  /*16a40*/  ISETP.LT.OR P2, PT, R0, 0xca, !P0 ;  /* 0x000000ca0000780c */ /* 0x000fc60004741670 */
[----:B------:R-:W-:Y:S01]  /*16a50*/  @!P5 STG.E.U8 desc[UR36][R6.64+0xc0], R15 ;  /* 0x0000c00f0600d986 */ /* 0x000fe2000c101124 */
[----:B------:R-:W-:Y:S01]  /*16a60*/  ISETP.LT.OR P5, PT, R0, 0xc9, !P0 ;  /* 0x000000c90000780c */ /* 0x000fe200047a1670 */
[----:B0-----:R-:W-:-:S04]  /*16a70*/  @!P4 IMAD R3, R26, R17, RZ ;  /* 0x000000111a03c224 */ /* 0x001fc800078e02ff */
[----:B------:R-:W-:-:S04]  /*16a80*/  @!P3 IMAD R27, R27, R17, RZ ;  /* 0x000000111b1bb224 */ /* 0x000fc800078e02ff */
[-C--:B------:R-:W-:Y:S01]  /*16a90*/  @!P2 IMAD R29, R29, R17.reuse, RZ ;  /* 0x000000111d1da224 */ /* 0x080fe200078e02ff */
[----:B------:R0:W-:Y:S03]  /*16aa0*/  @!P4 STG.E.U8 desc[UR36][R8.64+0xc0], R3 ;  /* 0x0000c0030800c986 */ /* 0x0001e6000c101124 */
[----:B------:R-:W-:Y:S01]  /*16ab0*/  @!P5 IMAD R5, R28, R17, RZ ;  /* 0x000000111c05d224 */ /* 0x000fe200078e02ff */
[----:B------:R-:W-:Y:S01]  /*16ac0*/  @!P3 STG.E.U8 desc[UR36][R8.64+0xc1], R27 ;  /* 0x0000c11b0800b986 */ /* 0x000fe2000c101124 */
[C---:B------:R-:W-:Y:S02]  /*16ad0*/  ISETP.LT.OR P4, PT, R0.reuse, 0xc9, !P1 ;  /* 0x000000c90000780c */ /* 0x040fe40004f81670 */
[C---:B------:R-:W-:Y:S01]  /*16ae0*/  ISETP.LT.OR P3, PT, R0.reuse, 0xca, !P1 ;  /* 0x000000ca0000780c */ /* 0x040fe20004f61670 */
[----:B------:R-:W-:Y:S01]  /*16af0*/  @!P2 STG.E.U8 desc[UR36][R6.64+0xc9], R29 ;  /* 0x0000c91d0600a986 */ /* 0x000fe2000c101124 */
[----:B------:R-:W-:-:S03]  /*16b00*/  ISETP.LT.OR P2, PT, R0, 0xd2, !P0 ;  /* 0x000000d20000780c */ /* 0x000fc60004741670 */
[----:B------:R-:W-:Y:S01]  /*16b10*/  @!P5 STG.E.U8 desc[UR36][R6.64+0xc8], R5 ;  /* 0x0000c8050600d986 */ /* 0x000fe2000c101124 */
[----:B------:R-:W-:-:S05]  /*16b20*/  ISETP.LT.OR P5, PT, R0, 0xd1, !P0 ;  /* 0x000000d10000780c */ /* 0x000fca00047a1670 */
[-C--:B0-----:R-:W-:Y:S02]  /*16b30*/  @!P4 IMAD R3, R30, R17.reuse, RZ ;  /* 0x000000111e03c224 */ /* 0x081fe400078e02ff */
[-C--:B------:R-:W-:Y:S02]  /*16b40*/  @!P3 IMAD R31, R31, R17.reuse, RZ ;  /* 0x000000111f1fb224 */ /* 0x080fe400078e02ff */
[-C--:B------:R-:W-:Y:S01]  /*16b50*/  @!P2 IMAD R33, R33, R17.reuse, RZ ;  /* 0x000000112121a224 */ /* 0x080fe200078e02ff */
[----:B------:R0:W-:Y:S03]  /*16b60*/  @!P4 STG.E.U8 desc[UR36][R8.64+0xc8], R3 ;  /* 0x0000c8030800c986 */ /* 0x0001e6000c101124 */
[----:B------:R-:W-:Y:S01]  /*16b70*/  @!P5 IMAD R11, R32, R17, RZ ;  /* 0x00000011200bd224 */ /* 0x000fe200078e02ff */
[----:B------:R-:W-:Y:S01]  /*16b80*/  @!P3 STG.E.U8 desc[UR36][R8.64+0xc9], R31 ;  /* 0x0000c91f0800b986 */ /* 0x000fe2000c101124 */
[----:B------:R-:W-:-:S02]  /*16b90*/  ISETP.LT.OR P4, PT, R0, 0xd1, !P1 ;  /* 0x000000d10000780c */ /* 0x000fc40004f81670 */
        /* <DEDUP_REMOVED lines=207> */
[----:B------:R1:W-:Y:S01]  /*17890*/  @!P5 STG.E.U8 desc[UR36][R6.64+0x158], R5 ;  /* 0x000158050600d986 */ /* 0x0003e2000c101124 */
        /* <DEDUP_REMOVED lines=13> */
[-C--:B-1----:R-:W-:Y:S02]  /*17970*/  @!P4 IMAD R5, R106, R17.reuse, RZ ;  /* 0x000000116a05c224 */ /* 0x082fe400078e02ff */
[-C--:B------:R-:W-:Y:S02]  /*17980*/  @!P3 IMAD R107, R107, R17.reuse, RZ ;  /* 0x000000116b6bb224 */ /* 0x080fe400078e02ff */
[-C--:B------:R-:W-:Y:S01]  /*17990*/  @!P2 IMAD R109, R109, R17.reuse, RZ ;  /* 0x000000116d6da224 */ /* 0x080fe200078e02ff */
[----:B------:R1:W-:Y:S03]  /*179a0*/  @!P4 STG.E.U8 desc[UR36][R8.64+0x160], R5 ;  /* 0x000160050800c986 */ /* 0x0003e6000c101124 */
[----:B0-----:R-:W-:Y:S01]  /*179b0*/  @!P5 IMAD R3, R108, R17, RZ ;  /* 0x000000116c03d224 */ /* 0x001fe200078e02ff */
[----:B------:R-:W-:Y:S01]  /*179c0*/  @!P3 STG.E.U8 desc[UR36][R8.64+0x161], R107 ;  /* 0x0001616b0800b986 */ /* 0x000fe2000c101124 */
[----:B------:R-:W-:-:S02]  /*179d0*/  ISETP.LT.OR P3, PT, R0, 0x169, !P1 ;  /* 0x000001690000780c */ /* 0x000fc40004f61670 */
[C---:B------:R-:W-:Y:S01]  /*179e0*/  ISETP.LT.OR P4, PT, R0.reuse, 0x16a, !P1 ;  /* 0x0000016a0000780c */ /* 0x040fe20004f81670 */
[----:B------:R-:W-:Y:S01]  /*179f0*/  @!P2 STG.E.U8 desc[UR36][R6.64+0x169], R109 ;  /* 0x0001696d0600a986 */ /* 0x000fe2000c101124 */
[----:B------:R-:W-:-:S03]  /*17a00*/  ISETP.LT.OR P2, PT, R0, 0x172, !P0 ;  /* 0x000001720000780c */ /* 0x000fc60004741670 */
[----:B------:R0:W-:Y:S01]  /*17a10*/  @!P5 STG.E.U8 desc[UR36][R6.64+0x168], R3 ;  /* 0x000168030600d986 */ /* 0x0001e2000c101124 */
[----:B------:R-:W-:-:S05]  /*17a20*/  ISETP.LT.OR P5, PT, R0, 0x171, !P0 ;  /* 0x000001710000780c */ /* 0x000fca00047a1670 */
[-C--:B--2---:R-:W-:Y:S02]  /*17a30*/  @!P3 IMAD R11, R110, R17.reuse, RZ ;  /* 0x000000116e0bb224 */ /* 0x084fe400078e02ff */
[-C--:B------:R-:W-:Y:S02]  /*17a40*/  @!P4 IMAD R111, R111, R17.reuse, RZ ;  /* 0x000000116f6fc224 */ /* 0x080fe400078e02ff */
[-C--:B------:R-:W-:Y:S01]  /*17a50*/  @!P2 IMAD R113, R113, R17.reuse, RZ ;  /* 0x000000117171a224 */ /* 0x080fe200078e02ff */
[----:B------:R2:W-:Y:S03]  /*17a60*/  @!P3 STG.E.U8 desc[UR36][R8.64+0x168], R11 ;  /* 0x0001680b0800b986 */ /* 0x0005e6000c101124 */
[----:B-1----:R-:W-:Y:S01]  /*17a70*/  @!P5 IMAD R5, R112, R17, RZ ;  /* 0x000000117005d224 */ /* 0x002fe200078e02ff */
[----:B------:R-:W-:Y:S01]  /*17a80*/  @!P4 STG.E.U8 desc[UR36][R8.64+0x169], R111 ;  /* 0x0001696f0800c986 */ /* 0x000fe2000c101124 */
[----:B------:R-:W-:-:S02]  /*17a90*/  ISETP.LT.OR P3, PT, R0, 0x17a, !P0 ;  /* 0x0000017a0000780c */ /* 0x000fc40004761670 */
[C---:B------:R-:W-:Y:S01]  /*17aa0*/  ISETP.LT.OR P4, PT, R0.reuse, 0x172, !P1 ;  /* 0x000001720000780c */ /* 0x040fe20004f81670 */
[----:B------:R-:W-:Y:S01]  /*17ab0*/  @!P2 STG.E.U8 desc[UR36][R6.64+0x171], R113 ;  /* 0x000171710600a986 */ /* 0x000fe2000c101124 */
[C---:B------:R-:W-:Y:S02]  /*17ac0*/  ISETP.LT.OR P2, PT, R0.reuse, 0x171, !P1 ;  /* 0x000001710000780c */ /* 0x040fe40004f41670 */
[C---:B------:R-:W-:Y:S01]  /*17ad0*/  ISETP.LT.OR P0, PT, R0.reuse, 0x179, !P0 ;  /* 0x000001790000780c */ /* 0x040fe20004701670 */
[----:B------:R1:W-:Y:S01]  /*17ae0*/  @!P5 STG.E.U8 desc[UR36][R6.64+0x170], R5 ;  /* 0x000170050600d986 */ /* 0x0003e2000c101124 */
[C---:B------:R-:W-:Y:S02]  /*17af0*/  ISETP.LT.OR P5, PT, R0.reuse, 0x17a, !P1 ;  /* 0x0000017a0000780c */ /* 0x040fe40004fa1670 */
[----:B------:R-:W-:-:S03]  /*17b00*/  ISETP.LT.OR P1, PT, R0, 0x179, !P1 ;  /* 0x000001790000780c */ /* 0x000fc60004f21670 */
[-C--:B------:R-:W-:Y:S02]  /*17b10*/  @!P3 IMAD R117, R117, R17.reuse, RZ ;  /* 0x000000117575b224 */ /* 0x080fe400078e02ff */
[-C--:B------:R-:W-:Y:S02]  /*17b20*/  @!P4 IMAD R115, R115, R17.reuse, RZ ;  /* 0x000000117373c224 */ /* 0x080fe400078e02ff */
[-C--:B0-----:R-:W-:Y:S02]  /*17b30*/  @!P2 IMAD R3, R114, R17.reuse, RZ ;  /* 0x000000117203a224 */ /* 0x081fe400078e02ff */
[-C--:B--2---:R-:W-:Y:S02]  /*17b40*/  @!P0 IMAD R11, R116, R17.reuse, RZ ;  /* 0x00000011740b8224 */ /* 0x084fe400078e02ff */
[-C--:B------:R-:W-:Y:S02]  /*17b50*/  @!P5 IMAD R119, R119, R17.reuse, RZ ;  /* 0x000000117777d224 */ /* 0x080fe400078e02ff */
[----:B-1----:R-:W-:Y:S01]  /*17b60*/  @!P1 IMAD R5, R118, R17, RZ ;  /* 0x0000001176059224 */ /* 0x002fe200078e02ff */
[----:B------:R0:W-:Y:S04]  /*17b70*/  @!P2 STG.E.U8 desc[UR36][R8.64+0x170], R3 ;  /* 0x000170030800a986 */ /* 0x0001e8000c101124 */
[----:B------:R0:W-:Y:S04]  /*17b80*/  @!P4 STG.E.U8 desc[UR36][R8.64+0x171], R115 ;  /* 0x000171730800c986 */ /* 0x0001e8000c101124 */
[----:B------:R0:W-:Y:S04]  /*17b90*/  @!P0 STG.E.U8 desc[UR36][R6.64+0x178], R11 ;  /* 0x0001780b06008986 */ /* 0x0001e8000c101124 */
[----:B------:R0:W-:Y:S04]  /*17ba0*/  @!P3 STG.E.U8 desc[UR36][R6.64+0x179], R117 ;  /* 0x000179750600b986 */ /* 0x0001e8000c101124 */
[----:B------:R0:W-:Y:S04]  /*17bb0*/  @!P5 STG.E.U8 desc[UR36][R8.64+0x179], R119 ;  /* 0x000179770800d986 */ /* 0x0001e8000c101124 */
[----:B------:R0:W-:Y:S02]  /*17bc0*/  @!P1 STG.E.U8 desc[UR36][R8.64+0x178], R5 ;  /* 0x0001780508009986 */ /* 0x0001e4000c101124 */
.L_x_799:
[----:B------:R-:W-:Y:S05]  /*17bd0*/  BSYNC B0 ;  /* 0x0000000000007941 */ /* 0x000fea0003800000 */
.L_x_29:
[----:B0-2---:R-:W2:Y:S04]  /*17be0*/  LDL.LU R3, [R1+0x300] ;  /* 0x0003000001037983 */ /* 0x005ea80000300800 */
[----:B------:R-:W2:Y:S01]  /*17bf0*/  LDL.LU R2, [R1+0x304] ;  /* 0x0003040001027983 */ /* 0x000ea20000300800 */
[----:B------:R-:W-:Y:S01]  /*17c00*/  ULDC UR4, c[0x0][0xc] ;  /* 0x0000030000047ab9 */ /* 0x000fe20000000800 */
[----:B------:R-:W-:Y:S01]  /*17c10*/  ULDC UR5, c[0x0][0x10] ;  /* 0x0000040000057ab9 */ /* 0x000fe20000000800 */
[----:B---3--:R-:W2:Y:S01]  /*17c20*/  LDC R5, c[0x0][0x14] ;  /* 0x00000500ff057b82 */ /* 0x008ea20000000800 */
[----:B------:R-:W-:Y:S01]  /*17c30*/  UIMAD.WIDE.U32 UR4, UR4, UR5, URZ ;  /* 0x00000005040472a5 */ /* 0x000fe2000f8e003f */
[----:B------:R-:W-:Y:S01]  /*17c40*/  PRMT R0, RZ, 0x7610, R0 ;  /* 0x00007610ff007816 */ /* 0x000fe20000000000 */
[----:B------:R-:W-:-:S04]  /*17c50*/  IMAD.MOV.U32 R22, RZ, RZ, -0x1 ;  /* 0xffffffffff167424 */ /* 0x000fc800078e00ff */
[----:B--2---:R-:W-:-:S04]  /*17c60*/  IMAD.WIDE.U32 R2, R5, UR4, R2 ;  /* 0x0000000405027c25 */ /* 0x004fc8000f8e0002 */
[----:B------:R-:W-:Y:S01]  /*17c70*/  IMAD R5, R5, UR5, RZ ;  /* 0x0000000505057c24 */ /* 0x000fe2000f8e02ff */
[----:B------:R-:W-:Y:S01]  /*17c80*/  ULDC.64 UR4, c[0x0][0x650] ;  /* 0x0001940000047ab9 */ /* 0x000fe20000000a00 */
[----:B------:R-:W-:Y:S01]  /*17c90*/  IMAD.MOV.U32 R23, RZ, RZ, R2 ;  /* 0x000000ffff177224 */ /* 0x000fe200078e0002 */
[----:B------:R-:W-:Y:S01]  /*17ca0*/  ISETP.GE.U32.AND P0, PT, R2, UR4, PT ;  /* 0x0000000402007c0c */ /* 0x000fe2000bf06070 */
[----:B------:R-:W-:Y:S02]  /*17cb0*/  IMAD.IADD R25, R3, 0x1, R5 ;  /* 0x0000000103197824 */ /* 0x000fe400078e0205 */
[----:B------:R-:W-:-:S03]  /*17cc0*/  IMAD.MOV.U32 R2, RZ, RZ, -0x1 ;  /* 0xffffffffff027424 */ /* 0x000fc600078e00ff */
[----:B------:R0:W-:Y:S01]  /*17cd0*/  STL [R1+0x300], R25 ;  /* 0x0003001901007387 */ /* 0x0001e20000100800 */
[----:B------:R-:W-:-:S03]  /*17ce0*/  ISETP.GE.U32.AND.EX P0, PT, R25, UR5, PT, P0 ;  /* 0x0000000519007c0c */ /* 0x000fc6000bf06100 */
[----:B------:R0:W-:Y:S04]  /*17cf0*/  STL [R1+0x304], R23 ;  /* 0x0003041701007387 */ /* 0x0001e80000100800 */
[----:B------:R0:W-:Y:S06]  /*17d00*/  STL [R1+0x308], R2 ;  /* 0x0003080201007387 */ /* 0x0001ec0000100800 */
[----:B------:R-:W-:Y:S05]  /*17d10*/  @P0 BRA `(.L_x_800) ;  /* 0x0000000400740947 */ /* 0x000fea0003800000 */
[----:B------:R-:W2:Y:S01]  /*17d20*/  S2R R14, SR_CTAID.X ;  /* 0x00000000000e7919 */ /* 0x000ea20000002500 */
[----:B------:R-:W3:Y:S01]  /*17d30*/  LDC.64 R8, c[0x0][0x628] ;  /* 0x00018a00ff087b82 */ /* 0x000ee20000000a00 */
[----:B------:R-:W-:Y:S01]  /*17d40*/  ULDC UR4, c[0x0][0x150] ;  /* 0x0000540000047ab9 */ /* 0x000fe20000000800 */
[----:B------:R-:W-:Y:S01]  /*17d50*/  IMAD.MOV.U32 R6, RZ, RZ, R23 ;  /* 0x000000ffff067224 */ /* 0x000fe200078e0017 */
[----:B------:R-:W0:Y:S01]  /*17d60*/  S2R R20, SR_CTAID.Y ;  /* 0x0000000000147919 */ /* 0x000e220000002600 */
[----:B------:R-:W-:-:S04]  /*17d70*/  IMAD.MOV.U32 R7, RZ, RZ, R25 ;  /* 0x000000ffff077224 */ /* 0x000fc800078e0019 */
[----:B------:R-:W0:Y:S08]  /*17d80*/  LDC R21, c[0x0][0x144] ;  /* 0x00005100ff157b82 */ /* 0x000e300000000800 */
[----:B-1--4-:R-:W1:Y:S08]  /*17d90*/  LDC R10, c[0x0][0x630] ;  /* 0x00018c00ff0a7b82 */ /* 0x012e700000000800 */
[----:B------:R-:W4:Y:S01]  /*17da0*/  LDC.64 R12, c[0x0][0x620] ;  /* 0x00018800ff0c7b82 */ /* 0x000f220000000a00 */
[----:B---3--:R-:W-:-:S04]  /*17db0*/  ISETP.NE.U32.AND P0, PT, R8, RZ, PT ;  /* 0x000000ff0800720c */ /* 0x008fc80003f05070 */
[----:B------:R-:W-:Y:S02]  /*17dc0*/  ISETP.NE.AND.EX P0, PT, R9, RZ, PT, P0 ;  /* 0x000000ff0900720c */ /* 0x000fe40003f05300 */
[----:B--2---:R-:W-:-:S05]  /*17dd0*/  I2FP.F32.U32 R0, R14 ;  /* 0x0000000e00007245 */ /* 0x004fca0000201000 */
[----:B------:R-:W-:-:S04]  /*17de0*/  FMUL R0, R0, UR4 ;  /* 0x0000000400007c20 */ /* 0x000fc80008400000 */
[----:B------:R2:W3:Y:S02]  /*17df0*/  F2I.U32.TRUNC.NTZ R15, R0 ;  /* 0x00000000000f7305 */ /* 0x0004e4000020f000 */
[----:B01----:R-:W-:Y:S05]  /*17e00*/  @!P0 BRA `(.L_x_801) ;  /* 0x0000000000288947 */ /* 0x003fea0003800000 */
[----:B--2---:R-:W0:Y:S02]  /*17e10*/  LDC R0, c[0x0][0x634] ;  /* 0x00018d00ff007b82 */ /* 0x004e240000000800 */
        /* <DEDUP_REMOVED lines=9> */
.L_x_801:
[-CC-:B------:R-:W-:Y:S01]  /*17eb0*/  SHF.R.U64 R22, R6, R10.reuse, R7.reuse ;  /* 0x0000000a06167219 */ /* 0x180fe20000001207 */
[----:B------:R-:W0:Y:S01]  /*17ec0*/  LDC.64 R26, c[0x0][0x640] ;  /* 0x00019000ff1a7b82 */ /* 0x000e220000000a00 */
[----:B--2---:R-:W-:Y:S01]  /*17ed0*/  SHF.R.U32.HI R0, RZ, R10, R7 ;  /* 0x0000000aff007219 */ /* 0x004fe20000011607 */
[----:B------:R-:W-:Y:S01]  /*17ee0*/  IMAD.MOV.U32 R2, RZ, RZ, R23 ;  /* 0x000000ffff027224 */ /* 0x000fe200078e0017 */
[----:B------:R-:W-:Y:S01]  /*17ef0*/  IADD3 R5, P0, RZ, -R22, RZ ;  /* 0x80000016ff057210 */ /* 0x000fe20007f1e0ff */
[----:B---3--:R-:W-:Y:S01]  /*17f00*/  IMAD.MOV R15, RZ, RZ, -R15 ;  /* 0x000000ffff0f7224 */ /* 0x008fe200078e0a0f */
[----:B------:R-:W-:Y:S01]  /*17f10*/  ULDC UR4, c[0x0][0x154] ;  /* 0x0000550000047ab9 */ /* 0x000fe20000000800 */
[----:B------:R-:W-:Y:S02]  /*17f20*/  IMAD.MOV.U32 R7, RZ, RZ, 0x1 ;  /* 0x00000001ff077424 */ /* 0x000fe400078e00ff */
[----:B------:R-:W1:Y:S01]  /*17f30*/  LDC R4, c[0x0][0x618] ;  /* 0x00018600ff047b82 */ /* 0x000e620000000800 */
[----:B------:R-:W-:-:S02]  /*17f40*/  IMAD.X R3, RZ, RZ, ~R0, P0 ;  /* 0x000000ffff037224 */ /* 0x000fc400000e0e00 */
[----:B------:R-:W-:Y:S02]  /*17f50*/  IMAD R15, R21, R15, R14 ;  /* 0x0000000f150f7224 */ /* 0x000fe400078e020e */
[-C--:B----4-:R-:W-:Y:S02]  /*17f60*/  IMAD R0, R3, R12.reuse, RZ ;  /* 0x0000000c03007224 */ /* 0x090fe400078e02ff */
[----:B------:R-:W-:Y:S01]  /*17f70*/  IMAD.MOV.U32 R3, RZ, RZ, R25 ;  /* 0x000000ffff037224 */ /* 0x000fe200078e0019 */
[----:B------:R-:W2:Y:S01]  /*17f80*/  LDC R6, c[0x0][0x608] ;  /* 0x00018200ff067b82 */ /* 0x000ea20000000800 */
[----:B------:R-:W-:-:S04]  /*17f90*/  IMAD.WIDE.U32 R2, R5, R12, R2 ;  /* 0x0000000c05027225 */ /* 0x000fc800078e0002 */
[----:B------:R-:W-:-:S03]  /*17fa0*/  IMAD R5, R5, R13, R0 ;  /* 0x0000000d05057224 */ /* 0x000fc600078e0200 */
[----:B------:R-:W3:Y:S01]  /*17fb0*/  LDC R24, c[0x0][0x658] ;  /* 0x00019600ff187b82 */ /* 0x000ee20000000800 */
[----:B------:R-:W-:Y:S01]  /*17fc0*/  I2FP.F32.U32 R0, R20 ;  /* 0x0000001400007245 */ /* 0x000fe20000201000 */
[----:B------:R-:W-:Y:S01]  /*17fd0*/  IMAD.IADD R3, R3, 0x1, R5 ;  /* 0x0000000103037824 */ /* 0x000fe200078e0205 */
[----:B0-----:R-:W-:Y:S01]  /*17fe0*/  ISETP.NE.U32.AND P0, PT, R26, RZ, PT ;  /* 0x000000ff1a00720c */ /* 0x001fe20003f05070 */
[----:B------:R-:W-:Y:S02]  /*17ff0*/  IMAD.MOV.U32 R5, RZ, RZ, -0x1 ;  /* 0xffffffffff057424 */ /* 0x000fe400078e00ff */
[----:B------:R-:W-:Y:S02]  /*18000*/  FMUL R0, R0, UR4 ;  /* 0x0000000400007c20 */ /* 0x000fe40008400000 */
[----:B------:R-:W0:Y:S01]  /*18010*/  LDC R13, c[0x0][0x148] ;  /* 0x00005200ff0d7b82 */ /* 0x000e220000000800 */
[----:B-1----:R-:W-:Y:S01]  /*18020*/  SHF.R.U64 R10, R2, R4, R3 ;  /* 0x00000004020a7219 */ /* 0x002fe20000001203 */
[----:B------:R1:W4:Y:S01]  /*18030*/  F2I.U32.TRUNC.NTZ R12, R0 ;  /* 0x00000000000c7305 */ /* 0x000322000020f000 */
[----:B------:R-:W-:-:S02]  /*18040*/  ISETP.NE.AND.EX P0, PT, R27, RZ, PT, P0 ;  /* 0x000000ff1b00720c */ /* 0x000fc40003f05300 */
[----:B------:R-:W-:-:S03]  /*18050*/  SHF.R.U32.HI R3, RZ, R4, R3 ;  /* 0x00000004ff037219 */ /* 0x000fc60000011603 */
[----:B------:R-:W0:Y:S01]  /*18060*/  LDC R14, c[0x0][0x600] ;  /* 0x00018000ff0e7b82 */ /* 0x000e220000000800 */
[-CC-:B--2---:R-:W-:Y:S02]  /*18070*/  SHF.R.U64 R8, R10, R6.reuse, R3.reuse ;  /* 0x000000060a087219 */ /* 0x184fe40000001203 */
[----:B------:R-:W-:-:S05]  /*18080*/  SHF.R.U32.HI R3, RZ, R6, R3 ;  /* 0x00000006ff037219 */ /* 0x000fca0000011603 */
[----:B------:R-:W2:Y:S01]  /*18090*/  LDC R23, c[0x0][0x648] ;  /* 0x00019200ff177b82 */ /* 0x000ea20000000800 */
[-CC-:B---3--:R-:W-:Y:S02]  /*180a0*/  SHF.R.U64 R11, R8, R24.reuse, R3.reuse ;  /* 0x00000018080b7219 */ /* 0x188fe40000001203 */
[-C--:B------:R-:W-:Y:S02]  /*180b0*/  SHF.L.U32 R5, R5, R24.reuse, RZ ;  /* 0x0000001805057219 */ /* 0x080fe400000006ff */
[-C--:B------:R-:W-:Y:S01]  /*180c0*/  SHF.R.U32.HI R3, RZ, R24.reuse, R3 ;  /* 0x00000018ff037219 */ /* 0x080fe20000011603 */
[----:B------:R-:W-:Y:S01]  /*180d0*/  IMAD.MOV.U32 R2, RZ, RZ, R11 ;  /* 0x000000ffff027224 */ /* 0x000fe200078e000b */
[----:B------:R-:W-:Y:S01]  /*180e0*/  SHF.L.U32 R230, R7, R24, RZ ;  /* 0x0000001807e67219 */ /* 0x000fe200000006ff */
[----:B------:R-:W3:Y:S01]  /*180f0*/  LDC R25, c[0x0][0x638] ;  /* 0x00018e00ff197b82 */ /* 0x000ee20000000800 */
[----:B------:R-:W-:-:S07]  /*18100*/  LOP3.LUT R21, RZ, R5, RZ, 0x33, !PT ;  /* 0x00000005ff157212 */ /* 0x000fce00078e33ff */
[----:B------:R-:W0:Y:S01]  /*18110*/  LDC R28, c[0x0][0x610] ;  /* 0x00018400ff1c7b82 */ /* 0x000e220000000800 */
[----:B-1--4-:R-:W-:Y:S05]  /*18120*/  @!P0 BRA `(.L_x_802) ;  /* 0x0000000000288947 */ /* 0x012fea0003800000 */
[----:B------:R-:W1:Y:S02]  /*18130*/  LDC R0, c[0x0][0x64c] ;  /* 0x00019300ff007b82 */ /* 0x000e640000000800 */
[----:B-1----:R-:W-:-:S05]  /*18140*/  IADD3 R7, P0, R11, R0, RZ ;  /* 0x000000000b077210 */ /* 0x002fca0007f1e0ff */
        /* <DEDUP_REMOVED lines=8> */
.L_x_802:
[----:B------:R-:W1:Y:S01]  /*181d0*/  LDC R4, c[0x0][0x65c] ;  /* 0x00019700ff047b82 */ /* 0x000e620000000800 */
[----:B--2---:R-:W-:Y:S01]  /*181e0*/  SHF.R.U64 R0, R2, R23, R3 ;  /* 0x0000001702007219 */ /* 0x004fe20000001203 */
[----:B0-----:R-:W-:Y:S01]  /*181f0*/  VIADD R5, R14, 0xffffffff ;  /* 0xffffffff0e057836 */ /* 0x001fe20000000000 */
[----:B------:R-:W-:Y:S01]  /*18200*/  LOP3.LUT R3, R8, R21, RZ, 0xc0, !PT ;  /* 0x0000001508037212 */ /* 0x000fe200078ec0ff */
[----:B------:R-:W-:Y:S02]  /*18210*/  IMAD.MOV R12, RZ, RZ, -R12 ;  /* 0x000000ffff0c7224 */ /* 0x000fe400078e0a0c */
[----:B------:R-:W-:Y:S02]  /*18220*/  IMAD.MOV R2, RZ, RZ, -R0 ;  /* 0x000000ffff027224 */ /* 0x000fe400078e0a00 */
[----:B------:R-:W-:Y:S01]  /*18230*/  IMAD R230, R230, R0, R3 ;  /* 0x00000000e6e67224 */ /* 0x000fe200078e0203 */
[----:B------:R-:W-:Y:S01]  /*18240*/  LOP3.LUT R3, R10, R5, RZ, 0xc0, !PT ;  /* 0x000000050a037212 */ /* 0x000fe200078ec0ff */
[----:B---3--:R-:W-:-:S02]  /*18250*/  IMAD R0, R2, R25, R11 ;  /* 0x0000001902007224 */ /* 0x008fc400078e020b */
[----:B------:R-:W-:Y:S02]  /*18260*/  IMAD.MOV.U32 R2, RZ, RZ, 0x1 ;  /* 0x00000001ff027424 */ /* 0x000fe400078e00ff */
[----:B------:R-:W-:-:S03]  /*18270*/  IMAD R3, R0, R14, R3 ;  /* 0x0000000e00037224 */ /* 0x000fc600078e0203 */
[----:B------:R-:W-:Y:S02]  /*18280*/  PRMT R0, R2, 0x7610, R0 ;  /* 0x0000761002007816 */ /* 0x000fe40000000000 */
[----:B-1----:R-:W-:-:S13]  /*18290*/  ISETP.NE.AND P0, PT, R4, 0x1, PT ;  /* 0x000000010400780c */ /* 0x002fda0003f05270 */
[----:B------:R-:W-:-:S04]  /*182a0*/  @P0 IMAD R15, R13, R12, R20 ;  /* 0x0000000c0d0f0224 */ /* 0x000fc800078e0214 */
[----:B------:R-:W-:-:S05]  /*182b0*/  IMAD R230, R230, R28, R15 ;  /* 0x0000001ce6e67224 */ /* 0x000fca00078e020f */
[----:B------:R-:W-:Y:S02]  /*182c0*/  SEL R2, R3, R230, !P0 ;  /* 0x000000e603027207 */ /* 0x000fe40004000000 */
[----:B------:R-:W-:-:S03]  /*182d0*/  SEL R230, R230, R3, !P0 ;  /* 0x00000003e6e67207 */ /* 0x000fc60004000000 */
[----:B------:R2:W-:Y:S04]  /*182e0*/  STL [R1+0x308], R2 ;  /* 0x0003080201007387 */ /* 0x0005e80000100800 */
.L_x_800:
[----:B------:R-:W-:Y:S01]  /*182f0*/  LOP3.LUT P0, RZ, R0, 0xff, RZ, 0xc0, !PT ;  /* 0x000000ff00ff7812 */ /* 0x000fe2000780c0ff */
[----:B0-----:R-:W-:-:S12]  /*18300*/  IMAD.MOV.U32 R23, RZ, RZ, R230 ;  /* 0x000000ffff177224 */ /* 0x001fd800078e00e6 */
[----:B------:R-:W-:Y:S05]  /*18310*/  @P0 BRA `(.L_x_803) ;  /* 0xfffffe8c006c0947 */ /* 0x000fea000383ffff */
[----:B------:R-:W-:Y:S05]  /*18320*/  EXIT ;  /* 0x000000000000794d */ /* 0x000fea0003800000 */
.L_x_4:
[----:B------:R-:W2:Y:S01]  /*18330*/  LDL R20, [R1+0x304] ;  /* 0x0003040001147983 */ /* 0x000ea20000100800 */
[----:B0-----:R-:W-:-:S03]  /*18340*/  ULDC.64 UR4, c[0x0][0x650] ;  /* 0x0001940000047ab9 */ /* 0x001fc60000000a00 */
[----:B------:R-:W3:Y:S01]  /*18350*/  LDL R21, [R1+0x300] ;  /* 0x0003000001157983 */ /* 0x000ee20000100800 */
[----:B------:R-:W-:Y:S01]  /*18360*/  PRMT R7, RZ, 0x7610, R7 ;  /* 0x00007610ff077816 */ /* 0x000fe20000000007 */
[----:B------:R-:W-:Y:S02]  /*18370*/  IMAD.MOV.U32 R2, RZ, RZ, -0x1 ;  /* 0xffffffffff027424 */ /* 0x000fe400078e00ff */
[----:B------:R-:W-:Y:S02]  /*18380*/  IMAD.MOV.U32 R3, RZ, RZ, -0x1 ;  /* 0xffffffffff037424 */ /* 0x000fe400078e00ff */
[----:B------:R-:W-:Y:S01]  /*18390*/  IMAD.MOV.U32 R10, RZ, RZ, -0x1 ;  /* 0xffffffffff0a7424 */ /* 0x000fe200078e00ff */
[----:B--2---:R-:W-:-:S04]  /*183a0*/  ISETP.GE.U32.AND P0, PT, R20, UR4, PT ;  /* 0x0000000414007c0c */ /* 0x004fc8000bf06070 */
[----:B---3--:R-:W-:-:S13]  /*183b0*/  ISETP.GE.U32.AND.EX P0, PT, R21, UR5, PT, P0 ;  /* 0x0000000515007c0c */ /* 0x008fda000bf06100 */
[----:B------:R-:W-:Y:S05]  /*183c0*/  @P0 BRA `(.L_x_804) ;  /* 0x0000000400680947 */ /* 0x000fea0003800000 */
        /* <DEDUP_REMOVED lines=18> */
.L_x_805:
[--C-:B------:R-:W-:Y:S01]  /*184f0*/  SHF.R.U64 R12, R10, R14, R11.reuse ;  /* 0x0000000e0a0c7219 */ /* 0x100fe2000000120b */
[----:B------:R-:W0:Y:S01]  /*18500*/  LDC R18, c[0x0][0x618] ;  /* 0x00018600ff127b82 */ /* 0x000e220000000800 */
[----:B------:R-:W-:Y:S01]  /*18510*/  I2FP.F32.U32 R8, R4 ;  /* 0x0000000400087245 */ /* 0x000fe20000201000 */
[----:B------:R-:W-:Y:S01]  /*18520*/  ULDC UR4, c[0x0][0x150] ;  /* 0x0000540000047ab9 */ /* 0x000fe20000000800 */
[----:B------:R-:W-:Y:S01]  /*18530*/  SHF.R.U32.HI R2, RZ, R14, R11 ;  /* 0x0000000eff027219 */ /* 0x000fe2000001160b */
[----:B------:R-:W-:Y:S01]  /*18540*/  IMAD.MOV.U32 R3, RZ, RZ, R21 ;  /* 0x000000ffff037224 */ /* 0x000fe200078e0015 */
[----:B------:R-:W-:Y:S01]  /*18550*/  IADD3 R5, P0, RZ, -R12, RZ ;  /* 0x8000000cff057210 */ /* 0x000fe20007f1e0ff */
[----:B------:R-:W-:Y:S01]  /*18560*/  FMUL R9, R8, UR4 ;  /* 0x0000000408097c20 */ /* 0x000fe20008400000 */
[----:B------:R-:W-:Y:S01]  /*18570*/  ULDC UR4, c[0x0][0x154] ;  /* 0x0000550000047ab9 */ /* 0x000fe20000000800 */
[----:B------:R-:W1:Y:S02]  /*18580*/  LDC.64 R22, c[0x0][0x640] ;  /* 0x00019000ff167b82 */ /* 0x000e640000000a00 */
[----:B------:R-:W-:-:S02]  /*18590*/  IMAD.X R7, RZ, RZ, ~R2, P0 ;  /* 0x000000ffff077224 */ /* 0x000fc400000e0e02 */
[----:B------:R-:W-:Y:S01]  /*185a0*/  IMAD.MOV.U32 R2, RZ, RZ, R20 ;  /* 0x000000ffff027224 */ /* 0x000fe200078e0014 */
[----:B------:R-:W2:Y:S01]  /*185b0*/  F2I.U32.TRUNC.NTZ R9, R9 ;  /* 0x0000000900097305 */ /* 0x000ea2000020f000 */
[-C--:B------:R-:W-:Y:S02]  /*185c0*/  IMAD R8, R7, R16.reuse, RZ ;  /* 0x0000001007087224 */ /* 0x080fe400078e02ff */
[----:B------:R-:W3:Y:S01]  /*185d0*/  LDC R11, c[0x0][0x144] ;  /* 0x00005100ff0b7b82 */ /* 0x000ee20000000800 */
[----:B------:R-:W-:-:S04]  /*185e0*/  IMAD.WIDE.U32 R2, R5, R16, R2 ;  /* 0x0000001005027225 */ /* 0x000fc800078e0002 */
[----:B------:R-:W-:Y:S02]  /*185f0*/  IMAD R5, R5, R17, R8 ;  /* 0x0000001105057224 */ /* 0x000fe400078e0208 */
[----:B------:R-:W-:Y:S01]  /*18600*/  IMAD.MOV.U32 R8, RZ, RZ, -0x1 ;  /* 0xffffffffff087424 */ /* 0x000fe200078e00ff */
[----:B------:R-:W4:Y:S01]  /*18610*/  LDC R14, c[0x0][0x608] ;  /* 0x00018200ff0e7b82 */ /* 0x000f220000000800 */
[----:B------:R-:W-:Y:S01]  /*18620*/  IMAD.IADD R3, R3, 0x1, R5 ;  /* 0x0000000103037824 */ /* 0x000fe200078e0205 */
[----:B------:R-:W-:-:S04]  /*18630*/  I2FP.F32.U32 R5, R6 ;  /* 0x0000000600057245 */ /* 0x000fc80000201000 */
[-C--:B0-----:R-:W-:Y:S01]  /*18640*/  SHF.R.U64 R10, R2, R18.reuse, R3 ;  /* 0x00000012020a7219 */ /* 0x081fe20000001203 */
[----:B--2---:R-:W-:Y:S01]  /*18650*/  IMAD.MOV R2, RZ, RZ, -R9 ;  /* 0x000000ffff027224 */ /* 0x004fe200078e0a09 */
[----:B------:R-:W0:Y:S01]  /*18660*/  LDC R7, c[0x0][0x658] ;  /* 0x00019600ff077b82 */ /* 0x000e220000000800 */
[----:B-1----:R-:W-:Y:S01]  /*18670*/  ISETP.NE.U32.AND P0, PT, R22, RZ, PT ;  /* 0x000000ff1600720c */ /* 0x002fe20003f05070 */
[----:B------:R-:W-:Y:S01]  /*18680*/  FMUL R5, R5, UR4 ;  /* 0x0000000405057c20 */ /* 0x000fe20008400000 */
[----:B------:R-:W-:Y:S02]  /*18690*/  SHF.R.U32.HI R3, RZ, R18, R3 ;  /* 0x00000012ff037219 */ /* 0x000fe40000011603 */
[----:B------:R-:W-:-:S03]  /*186a0*/  ISETP.NE.AND.EX P0, PT, R23, RZ, PT, P0 ;  /* 0x000000ff1700720c */ /* 0x000fc60003f05300 */
[----:B------:R-:W1:Y:S01]  /*186b0*/  LDC R17, c[0x0][0x148] ;  /* 0x00005200ff117b82 */ /* 0x000e620000000800 */
[----:B---3--:R-:W-:Y:S02]  /*186c0*/  IMAD R21, R11, R2, R4 ;  /* 0x000000020b157224 */ /* 0x008fe400078e0204 */
[----:B------:R-:W-:-:S05]  /*186d0*/  IMAD.MOV.U32 R4, RZ, RZ, 0x1 ;  /* 0x00000001ff047424 */ /* 0x000fca00078e00ff */
[----:B------:R-:W2:Y:S01]  /*186e0*/  LDC R16, c[0x0][0x600] ;  /* 0x00018000ff107b82 */ /* 0x000ea20000000800 */
[-CC-:B----4-:R-:W-:Y:S02]  /*186f0*/  SHF.R.U64 R13, R10, R14.reuse, R3.reuse ;  /* 0x0000000e0a0d7219 */ /* 0x190fe40000001203 */
[----:B------:R-:W-:Y:S02]  /*18700*/  SHF.R.U32.HI R2, RZ, R14, R3 ;  /* 0x0000000eff027219 */ /* 0x000fe40000011603 */
[----:B------:R3:W4:Y:S03]  /*18710*/  F2I.U32.TRUNC.NTZ R14, R5 ;  /* 0x00000005000e7305 */ /* 0x000726000020f000 */
[----:B------:R-:W1:Y:S01]  /*18720*/  LDC R20, c[0x0][0x648] ;  /* 0x00019200ff147b82 */ /* 0x000e620000000800 */
[-C--:B0-----:R-:W-:Y:S02]  /*18730*/  SHF.R.U64 R15, R13, R7.reuse, R2 ;  /* 0x000000070d0f7219 */ /* 0x081fe40000001202 */
[----:B------:R-:W-:-:S02]  /*18740*/  SHF.L.U32 R8, R8, R7, RZ ;  /* 0x0000000708087219 */ /* 0x000fc400000006ff */
[-C--:B------:R-:W-:Y:S01]  /*18750*/  SHF.R.U32.HI R3, RZ, R7.reuse, R2 ;  /* 0x00000007ff037219 */ /* 0x080fe20000011602 */
[----:B------:R-:W-:Y:S01]  /*18760*/  IMAD.MOV.U32 R2, RZ, RZ, R15 ;  /* 0x000000ffff027224 */ /* 0x000fe200078e000f */
[----:B------:R-:W-:Y:S01]  /*18770*/  SHF.L.U32 R18, R4, R7, RZ ;  /* 0x0000000704127219 */ /* 0x000fe200000006ff */
[----:B------:R-:W0:Y:S01]  /*18780*/  LDC R24, c[0x0][0x638] ;  /* 0x00018e00ff187b82 */ /* 0x000e220000000800 */
[----:B------:R-:W-:-:S07]  /*18790*/  LOP3.LUT R26, RZ, R8, RZ, 0x33, !PT ;  /* 0x00000008ff1a7212 */ /* 0x000fce00078e33ff */
[----:B------:R-:W0:Y:S01]  /*187a0*/  LDC R25, c[0x0][0x610] ;  /* 0x00018400ff197b82 */ /* 0x000e220000000800 */
[----:B---34-:R-:W-:Y:S05]  /*187b0*/  @!P0 BRA `(.L_x_806) ;  /* 0x0000000000288947 */ /* 0x018fea0003800000 */
        /* <DEDUP_REMOVED lines=10> */
.L_x_806:
[----:B------:R-:W3:Y:S01]  /*18860*/  LDC R4, c[0x0][0x65c] ;  /* 0x00019700ff047b82 */ /* 0x000ee20000000800 */
[----:B-1----:R-:W-:Y:S01]  /*18870*/  SHF.R.U64 R3, R2, R20, R3 ;  /* 0x0000001402037219 */ /* 0x002fe20000001203 */
[----:B--2---:R-:W-:Y:S01]  /*18880*/  VIADD R5, R16, 0xffffffff ;  /* 0xffffffff10057836 */ /* 0x004fe20000000000 */
[----:B------:R-:W-:Y:S01]  /*18890*/  LOP3.LUT R2, R13, R26, RZ, 0xc0, !PT ;  /* 0x0000001a0d027212 */ /* 0x000fe200078ec0ff */
[----:B------:R-:W-:Y:S02]  /*188a0*/  IMAD.MOV R14, RZ, RZ, -R14 ;  /* 0x000000ffff0e7224 */ /* 0x000fe400078e0a0e */
[----:B------:R-:W-:Y:S01]  /*188b0*/  IMAD.MOV.U32 R7, RZ, RZ, 0x1 ;  /* 0x00000001ff077424 */ /* 0x000fe200078e00ff */
[----:B------:R-:W-:Y:S01]  /*188c0*/  LOP3.LUT R10, R10, R5, RZ, 0xc0, !PT ;  /* 0x000000050a0a7212 */ /* 0x000fe200078ec0ff */
[----:B------:R-:W-:Y:S01]  /*188d0*/  IMAD R2, R18, R3, R2 ;  /* 0x0000000312027224 */ /* 0x000fe200078e0202 */
[----:B---3--:R-:W-:Y:S01]  /*188e0*/  ISETP.NE.AND P0, PT, R4, 0x1, PT ;  /* 0x000000010400780c */ /* 0x008fe20003f05270 */
[----:B------:R-:W-:-:S04]  /*188f0*/  IMAD.MOV R4, RZ, RZ, -R3 ;  /* 0x000000ffff047224 */ /* 0x000fc800078e0a03 */
[----:B0-----:R-:W-:-:S04]  /*18900*/  IMAD R3, R4, R24, R15 ;  /* 0x0000001804037224 */ /* 0x001fc800078e020f */
[----:B------:R-:W-:Y:S02]  /*18910*/  IMAD R5, R3, R16, R10 ;  /* 0x0000001003057224 */ /* 0x000fe400078e020a */
[----:B------:R-:W-:Y:S02]  /*18920*/  IMAD.MOV.U32 R10, RZ, RZ, R12 ;  /* 0x000000ffff0a7224 */ /* 0x000fe400078e000c */
[----:B------:R-:W-:-:S04]  /*18930*/  @P0 IMAD R21, R17, R14, R6 ;  /* 0x0000000e11150224 */ /* 0x000fc800078e0206 */
[----:B------:R-:W-:-:S05]  /*18940*/  IMAD R2, R2, R25, R21 ;  /* 0x0000001902027224 */ /* 0x000fca00078e0215 */
[----:B------:R-:W-:Y:S02]  /*18950*/  SEL R3, R5, R2, !P0 ;  /* 0x0000000205037207 */ /* 0x000fe40004000000 */
[----:B------:R-:W-:-:S07]  /*18960*/  SEL R2, R2, R5, !P0 ;  /* 0x0000000502027207 */ /* 0x000fce0004000000 */
.L_x_804:
[----:B------:R-:W-:-:S08]  /*18970*/  NOP ;  /* 0x0000000000007918 */ /* 0x000fd00000000000 */
[----:B------:R-:W0:-:S00]  /*18980*/  USETMAXREG.DEALLOC.CTAPOOL 0x18 ;  /* 0x00000018000079c8 */ /* 0x000e0000080e0500 */
[----:B0-----:R-:W-:-:S13]  /*18990*/  ISETP.NE.AND P0, PT, R0, RZ, PT ;  /* 0x000000ff0000720c */ /* 0x001fda0003f05270 */
[----:B------:R-:W-:Y:S05]  /*189a0*/  @P0 EXIT ;  /* 0x000000000000094d */ /* 0x000fea0003800000 */
[----:B------:R-:W-:Y:S01]  /*189b0*/  LOP3.LUT P0, RZ, R7, 0xff, RZ, 0xc0, !PT ;  /* 0x000000ff07ff7812 */ /* 0x000fe2000780c0ff */
[----:B------:R-:W-:Y:S02]  /*189c0*/  IMAD.MOV.U32 R0, RZ, RZ, 0x1 ;  /* 0x00000001ff007424 */ /* 0x000fe400078e00ff */
[----:B------:R-:W-:-:S10]  /*189d0*/  IMAD.MOV.U32 R6, RZ, RZ, RZ ;  /* 0x000000ffff067224 */ /* 0x000fd400078e00ff */
[----:B------:R-:W-:Y:S05]  /*189e0*/  @!P0 BRA `(.L_x_807) ;  /* 0x0000000c00508947 */ /* 0x000fea0003800000 */
[----:B------:R-:W0:Y:S01]  /*189f0*/  LDC R0, c[0x0][0x28c] ;  /* 0x0000a300ff007b82 */ /* 0x000e220000000800 */
[----:B------:R-:W1:Y:S01]  /*18a00*/  S2R R4, SR_TID.X ;  /* 0x0000000000047919 */ /* 0x000e620000002100 */
[----:B------:R-:W-:Y:S01]  /*18a10*/  ULDC UR5, c[0x0][0x600] ;  /* 0x0001800000057ab9 */ /* 0x000fe20000000800 */
[----:B------:R-:W-:Y:S01]  /*18a20*/  ULDC UR4, c[0x0][0xc] ;  /* 0x0000030000047ab9 */ /* 0x000fe20000000800 */
[----:B------:R-:W-:Y:S01]  /*18a30*/  UIADD3 UR16, UR5, -0x1, URZ ;  /* 0xffffffff05107890 */ /* 0x000fe2000fffe03f */
[----:B------:R-:W-:Y:S01]  /*18a40*/  BSSY B0, `(.L_x_807) ;  /* 0x00000ce000007945 */ /* 0x000fe20003800000 */
[----:B------:R-:W-:Y:S01]  /*18a50*/  ULDC UR6, c[0x0][0x658] ;  /* 0x0001960000067ab9 */ /* 0x000fe20000000800 */
[----:B------:R-:W-:Y:S01]  /*18a60*/  ULDC UR5, c[0x0][0x10] ;  /* 0x0000040000057ab9 */ /* 0x000fe20000000800 */
[----:B------:R-:W-:Y:S01]  /*18a70*/  UMOV UR7, 0xffffffff ;  /* 0xffffffff00077882 */ /* 0x000fe20000000000 */
[----:B------:R-:W-:Y:S01]  /*18a80*/  UMOV UR8, 0x1 ;  /* 0x0000000100087882 */ /* 0x000fe20000000000 */
[----:B------:R-:W-:Y:S01]  /*18a90*/  UIMAD.WIDE.U32 UR4, UR4, UR5, URZ ;  /* 0x00000005040472a5 */ /* 0x000fe2000f8e003f */
[----:B------:R-:W-:Y:S01]  /*18aa0*/  IMAD.MOV.U32 R11, RZ, RZ, 0x1 ;  /* 0x00000001ff0b7424 */ /* 0x000fe200078e00ff */
[----:B------:R-:W-:Y:S01]  /*18ab0*/  USHF.L.U32 UR7, UR7, UR6, URZ ;  /* 0x0000000607077299 */ /* 0x000fe2000800063f */
[----:B------:R-:W-:Y:S01]  /*18ac0*/  LOP3.LUT R8, R19, 0x2, RZ, 0xfc, !PT ;  /* 0x0000000213087812 */ /* 0x000fe200078efcff */
[----:B------:R-:W-:Y:S01]  /*18ad0*/  USHF.L.U32 UR18, UR8, UR6, URZ ;  /* 0x0000000608127299 */ /* 0x000fe2000800063f */
[----:B------:R-:W-:Y:S01]  /*18ae0*/  IMAD.MOV.U32 R6, RZ, RZ, RZ ;  /* 0x000000ffff067224 */ /* 0x000fe200078e00ff */
[----:B------:R-:W-:Y:S01]  /*18af0*/  ULOP3.LUT UR17, URZ, UR7, URZ, 0x33, !UPT ;  /* 0x000000073f117292 */ /* 0x000fe2000f8e333f */
[----:B------:R-:W-:Y:S01]  /*18b00*/  ULDC UR6, c[0x0][0x14] ;  /* 0x0000050000067ab9 */ /* 0x000fe20000000800 */
[----:B------:R-:W-:Y:S01]  /*18b10*/  ULDC.64 UR22, c[0x0][0x198] ;  /* 0x0000660000167ab9 */ /* 0x000fe20000000a00 */
[----:B------:R-:W-:-:S02]  /*18b20*/  UIMAD.WIDE.U32 UR20, UR4, UR6, URZ ;  /* 0x00000006041472a5 */ /* 0x000fc4000f8e003f */
[----:B------:R-:W-:Y:S01]  /*18b30*/  UIMAD UR13, UR5, UR6, URZ ;  /* 0x00000006050d72a4 */ /* 0x000fe2000f8e023f */
[----:B0-----:R-:W-:-:S03]  /*18b40*/  VIADD R0, R0, 0x1f ;  /* 0x0000001f00007836 */ /* 0x001fc60000000000 */
[----:B------:R-:W-:Y:S02]  /*18b50*/  UIADD3 UR13, UR21, UR13, URZ ;  /* 0x0000000d150d7290 */ /* 0x000fe4000fffe03f */
[----:B------:R-:W-:-:S04]  /*18b60*/  SHF.R.S32.HI R5, RZ, 0x1f, R0 ;  /* 0x0000001fff057819 */ /* 0x000fc80000011400 */
[----:B------:R-:W-:Y:S01]  /*18b70*/  LEA.HI R5, R5, R0, RZ, 0x5 ;  /* 0x0000000005057211 */ /* 0x000fe200078f28ff */
[----:B------:R-:W-:Y:S01]  /*18b80*/  IMAD.MOV.U32 R0, RZ, RZ, 0x1 ;  /* 0x00000001ff007424 */ /* 0x000fe200078e00ff */
[C---:B-1----:R-:W-:Y:S02]  /*18b90*/  LOP3.LUT P2, RZ, R4.reuse, 0x7f, RZ, 0xc0, !PT ;  /* 0x0000007f04ff7812 */ /* 0x042fe4000784c0ff */
[----:B------:R-:W-:Y:S02]  /*18ba0*/  SHF.R.S32.HI R7, RZ, 0x5, R5 ;  /* 0x00000005ff077819 */ /* 0x000fe40000011405 */
[----:B------:R-:W-:-:S03]  /*18bb0*/  LOP3.LUT P0, RZ, R4, 0x1f, RZ, 0xc0, !PT ;  /* 0x0000001f04ff7812 */ /* 0x000fc6000780c0ff */
[----:B------:R-:W-:Y:S01]  /*18bc0*/  VIADD R16, R7, 0x1 ;  /* 0x0000000107107836 */ /* 0x000fe20000000000 */
[----:B------:R-:W-:-:S13]  /*18bd0*/  PLOP3.LUT P0, PT, P0, P2, PT, 0x8a, 0x0 ;  /* 0x000000000000781c */ /* 0x000fda0000705172 */
.L_x_819:
[----:B------:R-:W-:-:S03]  /*18be0*/  UMOV UR4, 0xffffffff ;  /* 0xffffffff00047882 */ /* 0x000fc60000000000 */
[----:B------:R-:W-:Y:S05]  /*18bf0*/  BRA.DIV UR4, `(.L_x_808) ;  /* 0x0000001204d47947 */ /* 0x000fea000b800000 */
[----:B------:R-:W-:-:S13]  /*18c00*/  ELECT P6, URZ, PT ;  /* 0x00000000003f782f */ /* 0x000fda00038c0000 */
.L_x_838:
[----:B------:R-:W0:Y:S01]  /*18c10*/  LDC R4, c[0x0][0x28c] ;  /* 0x0000a300ff047b82 */ /* 0x000e220000000800 */
[----:B------:R-:W-:Y:S01]  /*18c20*/  BSSY B1, `(.L_x_809) ;  /* 0x0000037000017945 */ /* 0x000fe20003800000 */
[----:B0-----:R-:W-:-:S13]  /*18c30*/  ISETP.LT.OR P6, PT, R4, 0x1, !P6 ;  /* 0x000000010400780c */ /* 0x001fda00077c1670 */
[----:B------:R-:W-:Y:S05]  /*18c40*/  @P6 BRA `(.L_x_810) ;  /* 0x0000000000d06947 */ /* 0x000fea0003800000 */
[----:B------:R-:W-:Y:S02]  /*18c50*/  IMAD R3, R3, 0x180, RZ ;  /* 0x0000018003037824 */ /* 0x000fe400078e02ff */
[----:B------:R-:W-:Y:S02]  /*18c60*/  IMAD R2, R2, 0xc0, RZ ;  /* 0x000000c002027824 */ /* 0x000fe400078e02ff */
[----:B------:R-:W-:Y:S02]  /*18c70*/  IMAD.MOV.U32 R14, RZ, RZ, RZ ;  /* 0x000000ffff0e7224 */ /* 0x000fe400078e00ff */
[----:B------:R-:W-:Y:S02]  /*18c80*/  IMAD.MOV.U32 R4, RZ, RZ, R16 ;  /* 0x000000ffff047224 */ /* 0x000fe400078e0010 */
[----:B------:R-:W-:Y:S02]  /*18c90*/  IMAD.MOV.U32 R5, RZ, RZ, R0 ;  /* 0x000000ffff057224 */ /* 0x000fe400078e0000 */
[----:B------:R-:W-:-:S07]  /*18ca0*/  IMAD.MOV.U32 R9, RZ, RZ, R6 ;  /* 0x000000ffff097224 */ /* 0x000fce00078e0006 */
.L_x_814:
[----:B------:R-:W0:Y:S01]  /*18cb0*/  S2R R13, SR_CgaCtaId ;  /* 0x00000000000d7919 */ /* 0x000e220000008800 */
[----:B------:R-:W-:Y:S02]  /*18cc0*/  MOV R12, 0x400 ;  /* 0x00000400000c7802 */ /* 0x000fe40000000f00 */
[----:B------:R-:W-:Y:S02]  /*18cd0*/  SHF.L.U32 R18, R5, 0x1f, RZ ;  /* 0x0000001f05127819 */ /* 0x000fe400000006ff */
[----:B0-----:R-:W-:-:S05]  /*18ce0*/  LEA R12, R13, R12, 0x18 ;  /* 0x0000000c0d0c7211 */ /* 0x001fca00078ec0ff */
[----:B------:R-:W-:-:S04]  /*18cf0*/  IMAD R13, R9, 0x8, R12 ;  /* 0x00000008090d7824 */ /* 0x000fc800078e020c */
[----:B------:R-:W0:Y:S02]  /*18d00*/  SYNCS.PHASECHK.TRANS64.TRYWAIT P1, [R13+URZ+0x60], R18 ;  /* 0x000060120d0075a7 */ /* 0x000e24000802017f */
[----:B0-----:R-:W-:Y:S05]  /*18d10*/  @!P1 BRA `(.L_x_811) ;  /* 0x0000001000ac9947 */ /* 0x001fea0003800000 */
.L_x_839:
[----:B0-----:R-:W0:Y:S01]  /*18d20*/  @!P2 LDC R18, c[0x0][0x500] ;  /* 0x00014000ff12ab82 */ /* 0x001e220000000800 */
[----:B------:R-:W-:-:S04]  /*18d30*/  PRMT R15, R8, 0x9910, RZ ;  /* 0x00009910080f7816 */ /* 0x000fc800000000ff */
[----:B------:R-:W-:Y:S01]  /*18d40*/  ISETP.NE.AND P1, PT, R15, 0x2, PT ;  /* 0x000000020f00780c */ /* 0x000fe20003f25270 */
[----:B0-----:R0:W-:-:S12]  /*18d50*/  @!P2 SYNCS.ARRIVE.TRANS64 RZ, [R13+URZ], R18 ;  /* 0x000000120dffa9a7 */ /* 0x0011d8000800003f */
[----:B------:R-:W-:Y:S05]  /*18d60*/  @P1 BRA `(.L_x_812) ;  /* 0x0000000000041947 */ /* 0x000fea0003800000 */
[----:B------:R-:W-:Y:S01]  /*18d70*/  BPT.TRAP 0x1 ;  /* 0x000000040000795c */ /* 0x000fe20000300000 */
.L_x_812:
[----:B------:R-:W-:Y:S05]  /*18d80*/  @P0 BRA `(.L_x_813) ;  /* 0x0000000000040947 */ /* 0x000fea0003800000 */
[----:B------:R-:W-:Y:S01]  /*18d90*/  BPT.TRAP 0x1 ;  /* 0x000000040000795c */ /* 0x000fe20000300000 */
.L_x_813:
[----:B------:R-:W-:Y:S01]  /*18da0*/  R2UR UR9, R13 ;  /* 0x000000000d0972ca */ /* 0x000fe200000e0000 */
[C-C-:B0-----:R-:W-:Y:S01]  /*18db0*/  IMAD R13, R9.reuse, 0x1800, R12.reuse ;  /* 0x00001800090d7824 */ /* 0x141fe200078e020c */
[----:B------:R-:W-:Y:S01]  /*18dc0*/  UIADD3 UR4, UP0, UR22, 0xf0, URZ ;  /* 0x000000f016047890 */ /* 0x000fe2000ff1e03f */
[----:B------:R-:W-:Y:S01]  /*18dd0*/  IMAD R12, R9, 0x3000, R12 ;  /* 0x00003000090c7824 */ /* 0x000fe200078e020c */
[----:B------:R-:W-:Y:S01]  /*18de0*/  R2UR UR11, R2 ;  /* 0x00000000020b72ca */ /* 0x000fe200000e0000 */
[----:B------:R-:W-:Y:S01]  /*18df0*/  VIADD R4, R4, 0xffffffff ;  /* 0xffffffff04047836 */ /* 0x000fe20000000000 */
[----:B------:R-:W-:Y:S01]  /*18e00*/  R2UR UR5, R13 ;  /* 0x000000000d0572ca */ /* 0x000fe200000e0000 */
[----:B------:R-:W-:Y:S01]  /*18e10*/  UIADD3 UR24, UP1, UR22, 0x1f0, URZ ;  /* 0x000001f016187890 */ /* 0x000fe2000ff3e03f */
[----:B------:R-:W-:Y:S01]  /*18e20*/  R2UR UR8, R12 ;  /* 0x000000000c0872ca */ /* 0x000fe200000e0000 */
[----:B------:R-:W-:Y:S01]  /*18e30*/  VIADD R9, R9, 0x1 ;  /* 0x0000000109097836 */ /* 0x000fe20000000000 */
[----:B------:R-:W-:Y:S01]  /*18e40*/  R2UR UR10, R14 ;  /* 0x000000000e0a72ca */ /* 0x000fe200000e0000 */
[----:B------:R-:W-:Y:S01]  /*18e50*/  UIADD3.X UR25, URZ, UR23, URZ, UP1, !UPT ;  /* 0x000000173f197290 */ /* 0x000fe20008ffe43f */
[----:B------:R-:W-:Y:S01]  /*18e60*/  R2UR UR12, R10 ;  /* 0x000000000a0c72ca */ /* 0x000fe200000e0000 */
[----:B------:R-:W-:Y:S01]  /*18e70*/  UMOV UR6, 0x0 ;  /* 0x0000000000067882 */ /* 0x000fe20000000000 */
[----:B------:R-:W-:Y:S01]  /*18e80*/  R2UR UR19, R3 ;  /* 0x00000000031372ca */ /* 0x000fe200000e0000 */
[----:B------:R-:W-:Y:S01]  /*18e90*/  UMOV UR7, 0x10000000 ;  /* 0x1000000000077882 */ /* 0x000fe20000000000 */
[----:B------:R-:W-:Y:S01]  /*18ea0*/  ISETP.GT.AND P3, PT, R4, 0x1, PT ;  /* 0x000000010400780c */ /* 0x000fe20003f64270 */
[----:B------:R-:W-:Y:S01]  /*18eb0*/  VIADD R14, R14, 0x20 ;  /* 0x000000200e0e7836 */ /* 0x000fe20000000000 */
[----:B------:R-:W-:Y:S01]  /*18ec0*/  ISETP.NE.AND P1, PT, R9, 0xc, PT ;  /* 0x0000000c0900780c */ /* 0x000fe20003f25270 */
[----:B------:R-:W-:-:S02]  /*18ed0*/  UIADD3 UR14, UR5, 0x180, URZ ;  /* 0x00000180050e7890 */ /* 0x000fc4000fffe03f */
[----:B------:R-:W-:Y:S01]  /*18ee0*/  UIADD3.X UR5, URZ, UR23, URZ, UP0, !UPT ;  /* 0x000000173f057290 */ /* 0x000fe200087fe43f */
[----:B------:R-:W-:Y:S01]  /*18ef0*/  SEL R12, RZ, 0x1, P1 ;  /* 0x00000001ff0c7807 */ /* 0x000fe20000800000 */
[----:B------:R-:W-:Y:S01]  /*18f00*/  UIADD3 UR15, UR8, 0x12180, URZ ;  /* 0x00012180080f7890 */ /* 0x000fe2000fffe03f */
[----:B------:R-:W-:Y:S02]  /*18f10*/  SEL R9, R9, RZ, P1 ;  /* 0x000000ff09097207 */ /* 0x000fe40000800000 */
[----:B------:R-:W-:Y:S01]  /*18f20*/  UMOV UR8, UR14 ;  /* 0x0000000e00087c82 */ /* 0x000fe20008000000 */
[----:B------:R-:W-:-:S03]  /*18f30*/  LOP3.LUT R5, R5, R12, RZ, 0x3c, !PT ;  /* 0x0000000c05057212 */ /* 0x000fc600078e3cff */
[----:B------:R0:W-:Y:S02]  /*18f40*/  UTMALDG.3D [UR8], [UR4], desc[UR6] ;  /* 0x00000608040075b4 */ /* 0x0001e40008011000 */
[----:B0-----:R-:W-:Y:S01]  /*18f50*/  UMOV UR8, UR15 ;  /* 0x0000000f00087c82 */ /* 0x001fe20008000000 */
[----:B------:R-:W-:Y:S02]  /*18f60*/  UMOV UR11, UR19 ;  /* 0x00000013000b7c82 */ /* 0x000fe40008000000 */
[----:B------:R0:W-:Y:S02]  /*18f70*/  UTMALDG.3D [UR8], [UR24], desc[UR6] ;  /* 0x00000608180075b4 */ /* 0x0001e40008011000 */
[----:B0-----:R-:W-:Y:S05]  /*18f80*/  @P3 BRA `(.L_x_814) ;  /* 0xfffffffc00483947 */ /* 0x001fea000383ffff */
.L_x_810:
[----:B------:R-:W-:Y:S05]  /*18f90*/  BSYNC B1 ;  /* 0x0000000000017941 */ /* 0x000fea0003800000 */
.L_x_809:
[----:B------:R-:W2:Y:S01]  /*18fa0*/  LDL.LU R15, [R1+0x300] ;  /* 0x00030000010f7983 */ /* 0x000ea20000300800 */
[----:B------:R-:W-:Y:S01]  /*18fb0*/  LOP3.LUT P1, RZ, R11, 0xff, RZ, 0xc0, !PT ;  /* 0x000000ff0bff7812 */ /* 0x000fe2000782c0ff */
[C---:B------:R-:W-:Y:S01]  /*18fc0*/  IMAD.IADD R6, R7.reuse, 0x1, R6 ;  /* 0x0000000107067824 */ /* 0x040fe200078e0206 */
[----:B------:R-:W-:Y:S01]  /*18fd0*/  ULDC.64 UR4, c[0x0][0x650] ;  /* 0x0001940000047ab9 */ /* 0x000fe20000000a00 */
[----:B------:R-:W3:Y:S01]  /*18fe0*/  LDL.LU R12, [R1+0x304] ;  /* 0x00030400010c7983 */ /* 0x000ee20000300800 */
[----:B------:R-:W-:Y:S01]  /*18ff0*/  ISETP.GE.U32.AND P3, PT, R7, 0xc, PT ;  /* 0x0000000c0700780c */ /* 0x000fe20003f66070 */
[----:B------:R-:W-:Y:S01]  /*19000*/  BSSY B1, `(.L_x_815) ;  /* 0x000006f000017945 */ /* 0x000fe20003800000 */
[----:B------:R-:W-:Y:S01]  /*19010*/  IMAD.MOV.U32 R10, RZ, RZ, -0x1 ;  /* 0xffffffffff0a7424 */ /* 0x000fe200078e00ff */
[----:B------:R-:W-:Y:S02]  /*19020*/  PRMT R4, RZ, 0x7610, R4 ;  /* 0x00007610ff047816 */ /* 0x000fe40000000004 */
[----:B------:R-:W-:-:S04]  /*19030*/  PRMT R11, RZ, 0x7610, R11 ;  /* 0x00007610ff0b7816 */ /* 0x000fc8000000000b */
[----:B------:R-:W0:Y:S01]  /*19040*/  @P1 S2R R3, SR_CgaCtaId ;  /* 0x0000000000031919 */ /* 0x000e220000008800 */
[----:B------:R-:W-:-:S04]  /*19050*/  @P1 MOV R2, 0x400 ;  /* 0x0000040000021802 */ /* 0x000fc80000000f00 */
[----:B0-----:R-:W-:-:S04]  /*19060*/  @P1 LEA R2, R3, R2, 0x18 ;  /* 0x0000000203021211 */ /* 0x001fc800078ec0ff */
[----:B------:R0:W-:Y:S01]  /*19070*/  @P1 SYNCS.ARRIVE.TRANS64.A1T0 RZ, [R2+URZ+0xd8], RZ ;  /* 0x0000d8ff02ff19a7 */ /* 0x0001e2000810003f */
[----:B------:R-:W-:-:S04]  /*19080*/  ISETP.GT.U32.AND P1, PT, R6, 0xb, PT ;  /* 0x0000000b0600780c */ /* 0x000fc80003f24070 */
[----:B------:R-:W-:Y:S01]  /*19090*/  ISETP.LT.U32.AND P1, PT, R7, 0xc, P1 ;  /* 0x0000000c0700780c */ /* 0x000fe20000f21070 */
[----:B0-----:R-:W-:-:S04]  /*190a0*/  IMAD.WIDE.U32 R2, R6, -0x55555555, RZ ;  /* 0xaaaaaaab06027825 */ /* 0x001fc800078e00ff */
[----:B------:R-:W-:Y:S01]  /*190b0*/  IMAD.MOV.U32 R2, RZ, RZ, -0x1 ;  /* 0xffffffffff027424 */ /* 0x000fe200078e00ff */
[----:B------:R-:W-:Y:S02]  /*190c0*/  SHF.R.U32.HI R5, RZ, 0x3, R3 ;  /* 0x00000003ff057819 */ /* 0x000fe40000011603 */
[----:B------:R-:W-:-:S03]  /*190d0*/  SEL R3, RZ, 0x1, !P1 ;  /* 0x00000001ff037807 */ /* 0x000fc60004800000 */
[----:B------:R-:W-:Y:S01]  /*190e0*/  IMAD R6, R5, -0xc, R6 ;  /* 0xfffffff405067824 */ /* 0x000fe200078e0206 */
[----:B------:R-:W-:Y:S01]  /*190f0*/  LOP3.LUT R0, R0, R3, RZ, 0x3c, !PT ;  /* 0x0000000300007212 */ /* 0x000fe200078e3cff */
[----:B------:R-:W-:-:S03]  /*19100*/  IMAD.MOV.U32 R3, RZ, RZ, -0x1 ;  /* 0xffffffffff037424 */ /* 0x000fc600078e00ff */
[----:B------:R-:W-:Y:S02]  /*19110*/  @P3 LOP3.LUT R0, R0, 0x1, R5, 0x78, !PT ;  /* 0x0000000100003812 */ /* 0x000fe400078e7805 */
[----:B---3--:R-:W-:-:S04]  /*19120*/  IADD3 R12, P1, R12, UR20, RZ ;  /* 0x000000140c0c7c10 */ /* 0x008fc8000ff3e0ff */
[----:B--2---:R-:W-:Y:S01]  /*19130*/  IADD3.X R15, R15, UR13, RZ, P1, !PT ;  /* 0x0000000d0f0f7c10 */ /* 0x004fe20008ffe4ff */
[----:B------:R0:W-:Y:S01]  /*19140*/  STL [R1+0x304], R12 ;  /* 0x0003040c01007387 */ /* 0x0001e20000100800 */
[----:B------:R-:W-:-:S03]  /*19150*/  ISETP.GE.U32.AND P1, PT, R12, UR4, PT ;  /* 0x000000040c007c0c */ /* 0x000fc6000bf26070 */
[----:B------:R0:W-:Y:S01]  /*19160*/  STL [R1+0x300], R15 ;  /* 0x0003000f01007387 */ /* 0x0001e20000100800 */
[----:B------:R-:W-:-:S13]  /*19170*/  ISETP.GE.U32.AND.EX P1, PT, R15, UR5, PT, P1 ;  /* 0x000000050f007c0c */ /* 0x000fda000bf26110 */
[----:B0-----:R-:W-:Y:S05]  /*19180*/  @P1 BRA `(.L_x_816) ;  /* 0x0000000400581947 */ /* 0x001fea0003800000 */
[----:B------:R-:W0:Y:S01]  /*19190*/  S2R R9, SR_CTAID.X ;  /* 0x0000000000097919 */ /* 0x000e220000002500 */
[----:B------:R-:W1:Y:S01]  /*191a0*/  LDC R17, c[0x0][0x65c] ;  /* 0x00019700ff117b82 */ /* 0x000e620000000800 */
[----:B------:R-:W-:Y:S01]  /*191b0*/  ULDC UR4, c[0x0][0x150] ;  /* 0x0000540000047ab9 */ /* 0x000fe20000000800 */
[----:B------:R-:W-:Y:S01]  /*191c0*/  ULDC UR7, c[0x0][0x630] ;  /* 0x00018c0000077ab9 */ /* 0x000fe20000000800 */
[----:B------:R-:W2:Y:S05]  /*191d0*/  S2R R2, SR_CTAID.Y ;  /* 0x0000000000027919 */ /* 0x000eaa0000002600 */
[----:B------:R-:W3:Y:S08]  /*191e0*/  LDC R4, c[0x0][0x144] ;  /* 0x00005100ff047b82 */ /* 0x000ef00000000800 */
[----:B------:R-:W4:Y:S01]  /*191f0*/  LDC R13, c[0x0][0x148] ;  /* 0x00005200ff0d7b82 */ /* 0x000f220000000800 */
[----:B-1----:R-:W-:-:S02]  /*19200*/  ISETP.NE.AND P4, PT, R17, 0x1, PT ;  /* 0x000000011100780c */ /* 0x002fc40003f85270 */
[----:B0-----:R-:W-:Y:S02]  /*19210*/  I2FP.F32.U32 R3, R9 ;  /* 0x0000000900037245 */ /* 0x001fe40000201000 */
[----:B--2---:R-:W-:-:S03]  /*19220*/  I2FP.F32.U32 R5, R2 ;  /* 0x0000000200057245 */ /* 0x004fc60000201000 */
[----:B------:R-:W-:Y:S01]  /*19230*/  FMUL R3, R3, UR4 ;  /* 0x0000000403037c20 */ /* 0x000fe20008400000 */
[----:B------:R-:W-:Y:S02]  /*19240*/  ULDC UR4, c[0x0][0x154] ;  /* 0x0000550000047ab9 */ /* 0x000fe40000000800 */
[----:B------:R-:W-:Y:S01]  /*19250*/  FMUL R10, R5, UR4 ;  /* 0x00000004050a7c20 */ /* 0x000fe20008400000 */
[----:B------:R-:W-:Y:S02]  /*19260*/  ULDC.64 UR4, c[0x0][0x628] ;  /* 0x00018a0000047ab9 */ /* 0x000fe40000000a00 */
[----:B------:R-:W0:Y:S01]  /*19270*/  F2I.U32.TRUNC.NTZ R3, R3 ;  /* 0x0000000300037305 */ /* 0x000e22000020f000 */
[----:B------:R-:W-:-:S04]  /*19280*/  ISETP.NE.U32.AND P1, PT, RZ, UR4, PT ;  /* 0x00000004ff007c0c */ /* 0x000fc8000bf25070 */
[----:B------:R-:W-:-:S03]  /*19290*/  ISETP.NE.AND.EX P1, PT, RZ, UR5, PT, P1 ;  /* 0x00000005ff007c0c */ /* 0x000fc6000bf25310 */
[----:B------:R-:W1:Y:S01]  /*192a0*/  F2I.U32.TRUNC.NTZ R10, R10 ;  /* 0x0000000a000a7305 */ /* 0x000e62000020f000 */
[----:B0-----:R-:W-:Y:S02]  /*192b0*/  IMAD.MOV R5, RZ, RZ, -R3 ;  /* 0x000000ffff057224 */ /* 0x001fe400078e0a03 */
[----:B------:R-:W-:Y:S02]  /*192c0*/  IMAD.MOV.U32 R3, RZ, RZ, R15 ;  /* 0x000000ffff037224 */ /* 0x000fe400078e000f */
[----:B---3--:R-:W-:Y:S02]  /*192d0*/  IMAD R9, R4, R5, R9 ;  /* 0x0000000504097224 */ /* 0x008fe400078e0209 */
[----:B-1----:R-:W-:-:S04]  /*192e0*/  IMAD.MOV R4, RZ, RZ, -R10 ;  /* 0x000000ffff047224 */ /* 0x002fc800078e0a0a */
[----:B----4-:R-:W-:Y:S02]  /*192f0*/  @P4 IMAD R9, R13, R4, R2 ;  /* 0x000000040d094224 */ /* 0x010fe400078e0202 */
[----:B------:R-:W-:Y:S01]  /*19300*/  IMAD.MOV.U32 R2, RZ, RZ, R12 ;  /* 0x000000ffff027224 */ /* 0x000fe200078e000c */
[----:B------:R-:W-:Y:S06]  /*19310*/  @!P1 BRA `(.L_x_817) ;  /* 0x0000000000289947 */ /* 0x000fec0003800000 */
[----:B------:R-:W-:Y:S02]  /*19320*/  ULDC UR6, c[0x0][0x634] ;  /* 0x00018d0000067ab9 */ /* 0x000fe40000000800 */
[----:B------:R-:W-:-:S05]  /*19330*/  IADD3 R3, P1, R12, UR6, RZ ;  /* 0x000000060c037c10 */ /* 0x000fca000ff3e0ff */
[----:B------:R-:W-:-:S04]  /*19340*/  IMAD.X R13, RZ, RZ, R15, P1 ;  /* 0x000000ffff0d7224 */ /* 0x000fc800008e060f */
[----:B------:R-:W-:-:S04]  /*19350*/  IMAD.WIDE.U32 R4, R13, UR4, RZ ;  /* 0x000000040d047c25 */ /* 0x000fc8000f8e00ff */
[----:B------:R-:W-:-:S04]  /*19360*/  IMAD.WIDE.U32 R4, P1, R3, UR5, R4 ;  /* 0x0000000503047c25 */ /* 0x000fc8000f820004 */
[----:B------:R-:W-:-:S04]  /*19370*/  IMAD.WIDE.U32 R2, R3, UR4, RZ ;  /* 0x0000000403027c25 */ /* 0x000fc8000f8e00ff */
[----:B------:R-:W-:Y:S01]  /*19380*/  IMAD.MOV.U32 R2, RZ, RZ, R5 ;  /* 0x000000ffff027224 */ /* 0x000fe200078e0005 */
[----:B------:R-:W-:Y:S01]  /*19390*/  IADD3 RZ, P3, R3, R4, RZ ;  /* 0x0000000403ff7210 */ /* 0x000fe20007f7e0ff */
[----:B------:R-:W-:-:S04]  /*193a0*/  IMAD.X R3, RZ, RZ, RZ, P1 ;  /* 0x000000ffff037224 */ /* 0x000fc800008e06ff */
[----:B------:R-:W-:-:S08]  /*193b0*/  IMAD.WIDE.U32.X R2, R13, UR5, R2, P3 ;  /* 0x000000050d027c25 */ /* 0x000fd000098e0402 */
.L_x_817:
[--C-:B------:R-:W-:Y:S01]  /*193c0*/  SHF.R.U64 R10, R2, UR7, R3.reuse ;  /* 0x00000007020a7c19 */ /* 0x100fe20008001203 */
[----:B------:R-:W-:Y:S01]  /*193d0*/  ULDC.64 UR4, c[0x0][0x620] ;  /* 0x0001880000047ab9 */ /* 0x000fe20000000a00 */
[----:B------:R-:W-:Y:S01]  /*193e0*/  SHF.R.U32.HI R2, RZ, UR7, R3 ;  /* 0x00000007ff027c19 */ /* 0x000fe20008011603 */
[----:B------:R-:W-:Y:S01]  /*193f0*/  IMAD.MOV.U32 R3, RZ, RZ, R15 ;  /* 0x000000ffff037224 */ /* 0x000fe200078e000f */
[----:B------:R-:W-:Y:S01]  /*19400*/  IADD3 R13, P1, RZ, -R10, RZ ;  /* 0x8000000aff0d7210 */ /* 0x000fe20007f3e0ff */
[----:B------:R-:W-:-:S04]  /*19410*/  ULDC.64 UR6, c[0x0][0x640] ;  /* 0x0001900000067ab9 */ /* 0x000fc80000000a00 */
[----:B------:R-:W-:Y:S01]  /*19420*/  IMAD.X R2, RZ, RZ, ~R2, P1 ;  /* 0x000000ffff027224 */ /* 0x000fe200008e0e02 */
[----:B------:R-:W-:-:S03]  /*19430*/  ISETP.NE.U32.AND P1, PT, RZ, UR6, PT ;  /* 0x00000006ff007c0c */ /* 0x000fc6000bf25070 */
[----:B------:R-:W-:Y:S01]  /*19440*/  IMAD R2, R2, UR4, RZ ;  /* 0x0000000402027c24 */ /* 0x000fe2000f8e02ff */
[----:B------:R-:W-:-:S03]  /*19450*/  ISETP.NE.AND.EX P1, PT, RZ, UR7, PT, P1 ;  /* 0x00000007ff007c0c */ /* 0x000fc6000bf25310 */
[----:B------:R-:W-:Y:S02]  /*19460*/  IMAD R5, R13, UR5, R2 ;  /* 0x000000050d057c24 */ /* 0x000fe4000f8e0202 */
[----:B------:R-:W-:-:S04]  /*19470*/  IMAD.MOV.U32 R2, RZ, RZ, R12 ;  /* 0x000000ffff027224 */ /* 0x000fc800078e000c */
[----:B------:R-:W-:Y:S01]  /*19480*/  IMAD.WIDE.U32 R2, R13, UR4, R2 ;  /* 0x000000040d027c25 */ /* 0x000fe2000f8e0002 */
[----:B------:R-:W-:-:S03]  /*19490*/  ULDC UR4, c[0x0][0x618] ;  /* 0x0001860000047ab9 */ /* 0x000fc60000000800 */
[----:B------:R-:W-:-:S05]  /*194a0*/  IMAD.IADD R3, R3, 0x1, R5 ;  /* 0x0000000103037824 */ /* 0x000fca00078e0205 */
[--C-:B------:R-:W-:Y:S02]  /*194b0*/  SHF.R.U64 R12, R2, UR4, R3.reuse ;  /* 0x00000004020c7c19 */ /* 0x100fe40008001203 */
[----:B------:R-:W-:Y:S01]  /*194c0*/  SHF.R.U32.HI R3, RZ, UR4, R3 ;  /* 0x00000004ff037c19 */ /* 0x000fe20008011603 */
[----:B------:R-:W-:-:S03]  /*194d0*/  ULDC UR4, c[0x0][0x608] ;  /* 0x0001820000047ab9 */ /* 0x000fc60000000800 */
[--C-:B------:R-:W-:Y:S02]  /*194e0*/  SHF.R.U64 R13, R12, UR4, R3.reuse ;  /* 0x000000040c0d7c19 */ /* 0x100fe40008001203 */
[----:B------:R-:W-:Y:S01]  /*194f0*/  SHF.R.U32.HI R2, RZ, UR4, R3 ;  /* 0x00000004ff027c19 */ /* 0x000fe20008011603 */
[----:B------:R-:W-:-:S03]  /*19500*/  ULDC UR4, c[0x0][0x658] ;  /* 0x0001960000047ab9 */ /* 0x000fc60000000800 */
[--C-:B------:R-:W-:Y:S02]  /*19510*/  SHF.R.U64 R14, R13, UR4, R2.reuse ;  /* 0x000000040d0e7c19 */ /* 0x100fe40008001202 */
[----:B------:R-:W-:-:S03]  /*19520*/  SHF.R.U32.HI R15, RZ, UR4, R2 ;  /* 0x00000004ff0f7c19 */ /* 0x000fc60008011602 */
[----:B------:R-:W-:Y:S02]  /*19530*/  IMAD.MOV.U32 R2, RZ, RZ, R14 ;  /* 0x000000ffff027224 */ /* 0x000fe400078e000e */
        /* <DEDUP_REMOVED lines=12> */
.L_x_818:
[----:B------:R-:W-:Y:S01]  /*19600*/  ULDC UR4, c[0x0][0x648] ;  /* 0x0001920000047ab9 */ /* 0x000fe20000000800 */
[----:B------:R-:W-:Y:S02]  /*19610*/  LOP3.LUT R13, R13, UR17, RZ, 0xc0, !PT ;  /* 0x000000110d0d7c12 */ /* 0x000fe4000f8ec0ff */
[----:B------:R-:W-:Y:S01]  /*19620*/  SHF.R.U64 R2, R2, UR4, R3 ;  /* 0x0000000402027c19 */ /* 0x000fe20008001203 */
[----:B------:R-:W-:-:S04]  /*19630*/  ULDC UR4, c[0x0][0x638] ;  /* 0x00018e0000047ab9 */ /* 0x000fc80000000800 */
[----:B------:R-:W-:Y:S02]  /*19640*/  IMAD.MOV R3, RZ, RZ, -R2 ;  /* 0x000000ffff037224 */ /* 0x000fe400078e0a02 */
[----:B------:R-:W-:Y:S02]  /*19650*/  IMAD R4, R2, UR18, R13 ;  /* 0x0000001202047c24 */ /* 0x000fe4000f8e020d */
[----:B------:R-:W-:Y:S01]  /*19660*/  IMAD R14, R3, UR4, R14 ;  /* 0x00000004030e7c24 */ /* 0x000fe2000f8e020e */
[----:B------:R-:W-:Y:S01]  /*19670*/  ULDC UR4, c[0x0][0x610] ;  /* 0x0001840000047ab9 */ /* 0x000fe20000000800 */
[----:B------:R-:W-:Y:S01]  /*19680*/  LOP3.LUT R3, R12, UR16, RZ, 0xc0, !PT ;  /* 0x000000100c037c12 */ /* 0x000fe2000f8ec0ff */
[----:B------:R-:W-:Y:S01]  /*19690*/  IMAD R9, R4, UR4, R9 ;  /* 0x0000000404097c24 */ /* 0x000fe2000f8e0209 */
[----:B------:R-:W-:Y:S01]  /*196a0*/  ULDC UR4, c[0x0][0x600] ;  /* 0x0001800000047ab9 */ /* 0x000fe20000000800 */
[----:B------:R-:W-:Y:S02]  /*196b0*/  IMAD.MOV.U32 R4, RZ, RZ, 0x1 ;  /* 0x00000001ff047424 */ /* 0x000fe400078e00ff */
[----:B------:R-:W-:-:S05]  /*196c0*/  IMAD R14, R14, UR4, R3 ;  /* 0x000000040e0e7c24 */ /* 0x000fca000f8e0203 */
[----:B------:R-:W-:Y:S02]  /*196d0*/  SEL R3, R14, R9, !P4 ;  /* 0x000000090e037207 */ /* 0x000fe40006000000 */
[----:B------:R-:W-:-:S07]  /*196e0*/  SEL R2, R9, R14, !P4 ;  /* 0x0000000e09027207 */ /* 0x000fce0006000000 */
.L_x_816:
[----:B------:R-:W-:Y:S05]  /*196f0*/  BSYNC B1 ;  /* 0x0000000000017941 */ /* 0x000fea0003800000 */
.L_x_815:
[----:B------:R-:W-:-:S13]  /*19700*/  LOP3.LUT P1, RZ, R4, 0xff, RZ, 0xc0, !PT ;  /* 0x000000ff04ff7812 */ /* 0x000fda000782c0ff */
[----:B------:R-:W-:Y:S05]  /*19710*/  @P1 BRA `(.L_x_819) ;  /* 0xfffffff400301947 */ /* 0x000fea000383ffff */
[----:B------:R-:W-:Y:S05]  /*19720*/  BSYNC B0 ;  /* 0x0000000000007941 */ /* 0x000fea0003800000 */
.L_x_807:
[----:B------:R-:W-:-:S03]  /*19730*/  UMOV UR4, 0xffffffff ;  /* 0xffffffff00047882 */ /* 0x000fc60000000000 */
[----:B------:R-:W-:Y:S05]  /*19740*/  BRA.DIV UR4, `(.L_x_820) ;  /* 0x0000000a04347947 */ /* 0x000fea000b800000 */
[----:B------:R-:W-:-:S13]  /*19750*/  ELECT P6, URZ, PT ;  /* 0x00000000003f782f */ /* 0x000fda00038c0000 */
.L_x_842:
[----:B------:R-:W-:Y:S04]  /*19760*/  BSSY B0, `(.L_x_821) ;  /* 0x0000073000007945 */ /* 0x000fe80003800000 */
[----:B------:R-:W-:Y:S05]  /*19770*/  @!P6 BRA `(.L_x_822) ;  /* 0x0000000400c4e947 */ /* 0x000fea0003800000 */
[----:B------:R-:W-:-:S04]  /*19780*/  LOP3.LUT R19, R19, 0x2, RZ, 0xfc, !PT ;  /* 0x0000000213137812 */ /* 0x000fc800078efcff */
[----:B------:R-:W-:-:S13]  /*19790*/  ISETP.NE.AND P0, PT, R19, 0x3, PT ;  /* 0x000000031300780c */ /* 0x000fda0003f05270 */
[----:B------:R-:W-:Y:S05]  /*197a0*/  @!P0 BRA `(.L_x_823) ;  /* 0x0000000000048947 */ /* 0x000fea0003800000 */
[----:B------:R-:W-:Y:S01]  /*197b0*/  BPT.TRAP 0x1 ;  /* 0x000000040000795c */ /* 0x000fe20000300000 */
.L_x_823:
[----:B------:R-:W0:Y:S01]  /*197c0*/  S2R R3, SR_CgaCtaId ;  /* 0x0000000000037919 */ /* 0x000e220000008800 */
[----:B------:R-:W-:-:S04]  /*197d0*/  MOV R2, 0x400 ;  /* 0x0000040000027802 */ /* 0x000fc80000000f00 */
[----:B0-----:R-:W-:Y:S02]  /*197e0*/  LEA R3, R3, R2, 0x18 ;  /* 0x0000000203037211 */ /* 0x001fe400078ec0ff */
[----:B------:R-:W-:-:S03]  /*197f0*/  SHF.L.U32 R2, R0, 0x1f, RZ ;  /* 0x0000001f00027819 */ /* 0x000fc600000006ff */
[----:B------:R-:W-:-:S04]  /*19800*/  VIADD R3, R3, 0x60 ;  /* 0x0000006003037836 */ /* 0x000fc80000000000 */
[----:B------:R-:W-:-:S04]  /*19810*/  IMAD R5, R6, 0x8, R3 ;  /* 0x0000000806057824 */ /* 0x000fc800078e0203 */
[----:B------:R-:W0:Y:S02]  /*19820*/  SYNCS.PHASECHK.TRANS64.TRYWAIT P0, [R5+URZ], R2 ;  /* 0x00000002050075a7 */ /* 0x000e24000800017f */
[----:B0-----:R-:W-:Y:S05]  /*19830*/  @!P0 BRA `(.L_x_824) ;  /* 0x0000000800188947 */ /* 0x001fea0003800000 */
.L_x_843:
[----:B------:R-:W-:-:S05]  /*19840*/  VIADD R6, R6, 0x1 ;  /* 0x0000000106067836 */ /* 0x000fca0000000000 */
[----:B------:R-:W-:-:S04]  /*19850*/  ISETP.NE.AND P0, PT, R6, 0xc, PT ;  /* 0x0000000c0600780c */ /* 0x000fc80003f05270 */
[----:B0-----:R-:W-:Y:S02]  /*19860*/  SEL R5, RZ, 0x1, P0 ;  /* 0x00000001ff057807 */ /* 0x001fe40000000000 */
[----:B------:R-:W-:Y:S02]  /*19870*/  SEL R6, R6, RZ, P0 ;  /* 0x000000ff06067207 */ /* 0x000fe40000000000 */
[----:B------:R-:W-:-:S03]  /*19880*/  LOP3.LUT R5, R0, R5, RZ, 0x3c, !PT ;  /* 0x0000000500057212 */ /* 0x000fc600078e3cff */
[----:B------:R-:W-:Y:S01]  /*19890*/  IMAD R7, R6, 0x8, R3 ;  /* 0x0000000806077824 */ /* 0x000fe200078e0203 */
[----:B------:R-:W-:-:S04]  /*198a0*/  SHF.L.U32 R0, R5, 0x1f, RZ ;  /* 0x0000001f05007819 */ /* 0x000fc800000006ff */
[----:B------:R-:W0:Y:S02]  /*198b0*/  SYNCS.PHASECHK.TRANS64.TRYWAIT P0, [R7+URZ], R0 ;  /* 0x00000000070075a7 */ /* 0x000e24000800017f */
[----:B0-----:R-:W-:Y:S05]  /*198c0*/  @!P0 BRA `(.L_x_825) ;  /* 0x0000000800088947 */ /* 0x001fea0003800000 */
.L_x_844:
[----:B0-----:R-:W-:-:S05]  /*198d0*/  VIADD R0, R6, 0x1 ;  /* 0x0000000106007836 */ /* 0x001fca0000000000 */
[----:B------:R-:W-:-:S04]  /*198e0*/  ISETP.NE.AND P0, PT, R0, 0xc, PT ;  /* 0x0000000c0000780c */ /* 0x000fc80003f05270 */
[----:B------:R-:W-:Y:S02]  /*198f0*/  SEL R2, RZ, 0x1, P0 ;  /* 0x00000001ff027807 */ /* 0x000fe40000000000 */
[----:B------:R-:W-:Y:S02]  /*19900*/  SEL R4, R0, RZ, P0 ;  /* 0x000000ff00047207 */ /* 0x000fe40000000000 */
[----:B------:R-:W-:-:S03]  /*19910*/  LOP3.LUT R5, R5, R2, RZ, 0x3c, !PT ;  /* 0x0000000205057212 */ /* 0x000fc600078e3cff */
[----:B------:R-:W-:Y:S01]  /*19920*/  IMAD R7, R4, 0x8, R3 ;  /* 0x0000000804077824 */ /* 0x000fe200078e0203 */
[----:B------:R-:W-:-:S04]  /*19930*/  SHF.L.U32 R0, R5, 0x1f, RZ ;  /* 0x0000001f05007819 */ /* 0x000fc800000006ff */
[----:B------:R-:W0:Y:S02]  /*19940*/  SYNCS.PHASECHK.TRANS64.TRYWAIT P0, [R7+URZ], R0 ;  /* 0x00000000070075a7 */ /* 0x000e24000800017f */
[----:B0-----:R-:W-:Y:S05]  /*19950*/  @!P0 BRA `(.L_x_826) ;  /* 0x0000000400f88947 */ /* 0x001fea0003800000 */
.L_x_845:
        /* <DEDUP_REMOVED lines=9> */
.L_x_846:
        /* <DEDUP_REMOVED lines=9> */
.L_x_847:
        /* <DEDUP_REMOVED lines=9> */
.L_x_848:
        /* <DEDUP_REMOVED lines=9> */
.L_x_849:
        /* <DEDUP_REMOVED lines=9> */
.L_x_850:
        /* <DEDUP_REMOVED lines=9> */
.L_x_851:
        /* <DEDUP_REMOVED lines=9> */
.L_x_852:
        /* <DEDUP_REMOVED lines=9> */
.L_x_853:
[----:B0-----:R-:W-:-:S05]  /*19de0*/  VIADD R0, R4, 0x1 ;  /* 0x0000000104007836 */ /* 0x001fca0000000000 */
[----:B------:R-:W-:-:S04]  /*19df0*/  ISETP.NE.AND P0, PT, R0, 0xc, PT ;  /* 0x0000000c0000780c */ /* 0x000fc80003f05270 */
[----:B------:R-:W-:Y:S02]  /*19e00*/  SEL R2, RZ, 0x1, P0 ;  /* 0x00000001ff027807 */ /* 0x000fe40000000000 */
[----:B------:R-:W-:Y:S02]  /*19e10*/  SEL R0, R0, RZ, P0 ;  /* 0x000000ff00007207 */ /* 0x000fe40000000000 */
[----:B------:R-:W-:-:S03]  /*19e20*/  LOP3.LUT R2, R5, R2, RZ, 0x3c, !PT ;  /* 0x0000000205027212 */ /* 0x000fc600078e3cff */
[----:B------:R-:W-:Y:S01]  /*19e30*/  IMAD R3, R0, 0x8, R3 ;  /* 0x0000000800037824 */ /* 0x000fe200078e0203 */
[----:B------:R-:W-:-:S07]  /*19e40*/  SHF.L.U32 R0, R2, 0x1f, RZ ;  /* 0x0000001f02007819 */ /* 0x000fce00000006ff */
.L_x_835:
[----:B0-----:R0:W1:Y:S02]  /*19e50*/  SYNCS.PHASECHK.TRANS64.TRYWAIT P0, [R3+URZ], R0 ;  /* 0x00000000030075a7 */ /* 0x001064000800017f */
[----:B-1----:R-:W-:Y:S05]  /*19e60*/  @!P0 NANOSLEEP.SYNCS 0x989680 ;  /* 0x009896800000895d */ /* 0x002fea0003900000 */
[----:B------:R-:W1:Y:S02]  /*19e70*/  @!P0 SYNCS.PHASECHK.TRANS64 P0, [R3+URZ], R0 ;  /* 0x00000000030085a7 */ /* 0x000e64000800007f */
[----:B-1----:R-:W-:Y:S05]  /*19e80*/  @!P0 BRA `(.L_x_835) ;  /* 0xfffffffc00f08947 */ /* 0x002fea000383ffff */
.L_x_822:
[----:B------:R-:W-:Y:S05]  /*19e90*/  BSYNC B0 ;  /* 0x0000000000007941 */ /* 0x000fea0003800000 */
.L_x_821:
[----:B------:R-:W-:Y:S05]  /*19ea0*/  EXIT ;  /* 0x000000000000794d */ /* 0x000fea0003800000 */
.L_x_18:
[----:B-1----:R1:W2:Y:S02]  /*19eb0*/  SYNCS.PHASECHK.TRANS64.TRYWAIT P1, [R3+URZ], R2 ;  /* 0x00000002030075a7 */ /* 0x0022a4000802017f */
[----:B--2---:R-:W-:Y:S05]  /*19ec0*/  @!P1 NANOSLEEP.SYNCS 0x989680 ;  /* 0x009896800000995d */ /* 0x004fea0003900000 */
[----:B------:R-:W2:Y:S02]  /*19ed0*/  @!P1 SYNCS.PHASECHK.TRANS64 P1, [R3+URZ], R2 ;  /* 0x00000002030095a7 */ /* 0x000ea4000802007f */
[----:B--2---:R-:W-:Y:S05]  /*19ee0*/  @!P1 BRA `(.L_x_18) ;  /* 0xfffffffc00f09947 */ /* 0x004fea000383ffff */
[----:B------:R-:W-:Y:S05]  /*19ef0*/  BRA `(.L_x_17) ;  /* 0xfffffe7400487947 */ /* 0x000fea000383ffff */
.L_x_23:
[----:B-1----:R1:W2:Y:S02]  /*19f00*/  SYNCS.PHASECHK.TRANS64.TRYWAIT P1, [R5+URZ], R6 ;  /* 0x00000006050075a7 */ /* 0x0022a4000802017f */
[----:B--2---:R-:W-:Y:S05]  /*19f10*/  @!P1 NANOSLEEP.SYNCS 0x989680 ;  /* 0x009896800000995d */ /* 0x004fea0003900000 */
[----:B------:R-:W2:Y:S02]  /*19f20*/  @!P1 SYNCS.PHASECHK.TRANS64 P1, [R5+URZ], R6 ;  /* 0x00000006050095a7 */ /* 0x000ea4000802007f */
[----:B--2---:R-:W-:Y:S05]  /*19f30*/  @!P1 BRA `(.L_x_23) ;  /* 0xfffffffc00f09947 */ /* 0x004fea000383ffff */
[----:B------:R-:W-:Y:S05]  /*19f40*/  BRA `(.L_x_22) ;  /* 0xfffffe8000cc7947 */ /* 0x000fea000383ffff */
.L_x_808:
[----:B------:R-:W-:Y:S01]  /*19f50*/  BSSY B1, `(.L_x_836) ;  /* 0x0000006000017945 */ /* 0x000fe20003800000 */
[----:B------:R-:W-:-:S07]  /*19f60*/  IMAD.MOV.U32 R15, RZ, RZ, -0x1 ;  /* 0xffffffffff0f7424 */ /* 0x000fce00078e00ff */
[----:B------:R-:W-:Y:S05]  /*19f70*/  WARPSYNC.COLLECTIVE R15, `(.L_x_837) ;  /* 0x000000000f0c7348 */ /* 0x000fea0003c00000 */
[----:B------:R-:W-:Y:S02]  /*19f80*/  ELECT P6, UR62, PT ;  /* 0x00000000003e782f */ /* 0x000fe400038c0000 */
[----:B------:R-:W-:Y:S01]  /*19f90*/  MOV R14, UR62 ;  /* 0x0000003e000e7c02 */ /* 0x000fe20008000f00 */
[----:B------:R-:W-:Y:S10]  /*19fa0*/  ENDCOLLECTIVE ;  /* 0x000000000000791b */ /* 0x000ff40003800000 */
.L_x_837:
[----:B------:R-:W-:Y:S05]  /*19fb0*/  BSYNC B1 ;  /* 0x0000000000017941 */ /* 0x000fea0003800000 */
.L_x_836:
[----:B------:R-:W-:Y:S05]  /*19fc0*/  BRA `(.L_x_838) ;  /* 0xffffffec00107947 */ /* 0x000fea000383ffff */
.L_x_811:
[----:B0-----:R0:W1:Y:S02]  /*19fd0*/  SYNCS.PHASECHK.TRANS64.TRYWAIT P1, [R13+URZ+0x60], R18 ;  /* 0x000060120d0075a7 */ /* 0x001064000802017f */
[----:B-1----:R-:W-:Y:S05]  /*19fe0*/  @!P1 NANOSLEEP.SYNCS 0x989680 ;  /* 0x009896800000995d */ /* 0x002fea0003900000 */
[----:B------:R-:W1:Y:S02]  /*19ff0*/  @!P1 SYNCS.PHASECHK.TRANS64 P1, [R13+URZ+0x60], R18 ;  /* 0x000060120d0095a7 */ /* 0x000e64000802007f */
[----:B-1----:R-:W-:Y:S05]  /*1a000*/  @!P1 BRA `(.L_x_811) ;  /* 0xfffffffc00f09947 */ /* 0x002fea000383ffff */
[----:B------:R-:W-:Y:S05]  /*1a010*/  BRA `(.L_x_839) ;  /* 0xffffffec00407947 */ /* 0x000fea000383ffff */
.L_x_820:
[----:B------:R-:W-:Y:S01]  /*1a020*/  BSSY B0, `(.L_x_840) ;  /* 0x0000006000007945 */ /* 0x000fe20003800000 */
[----:B------:R-:W-:-:S07]  /*1a030*/  IMAD.MOV.U32 R15, RZ, RZ, -0x1 ;  /* 0xffffffffff0f7424 */ /* 0x000fce00078e00ff */
[----:B------:R-:W-:Y:S05]  /*1a040*/  WARPSYNC.COLLECTIVE R15, `(.L_x_841) ;  /* 0x000000000f0c7348 */ /* 0x000fea0003c00000 */
[----:B------:R-:W-:Y:S02]  /*1a050*/  ELECT P6, UR62, PT ;  /* 0x00000000003e782f */ /* 0x000fe400038c0000 */
[----:B------:R-:W-:Y:S01]  /*1a060*/  MOV R14, UR62 ;  /* 0x0000003e000e7c02 */ /* 0x000fe20008000f00 */
[----:B------:R-:W-:Y:S10]  /*1a070*/  ENDCOLLECTIVE ;  /* 0x000000000000791b */ /* 0x000ff40003800000 */
.L_x_841:
[----:B------:R-:W-:Y:S05]  /*1a080*/  BSYNC B0 ;  /* 0x0000000000007941 */ /* 0x000fea0003800000 */
.L_x_840:
[----:B------:R-:W-:Y:S05]  /*1a090*/  BRA `(.L_x_842) ;  /* 0xfffffff400b07947 */ /* 0x000fea000383ffff */
.L_x_824:
[----:B0-----:R0:W1:Y:S02]  /*1a0a0*/  SYNCS.PHASECHK.TRANS64.TRYWAIT P0, [R5+URZ], R2 ;  /* 0x00000002050075a7 */ /* 0x001064000800017f */
[----:B-1----:R-:W-:Y:S05]  /*1a0b0*/  @!P0 NANOSLEEP.SYNCS 0x989680 ;  /* 0x009896800000895d */ /* 0x002fea0003900000 */
[----:B------:R-:W1:Y:S02]  /*1a0c0*/  @!P0 SYNCS.PHASECHK.TRANS64 P0, [R5+URZ], R2 ;  /* 0x00000002050085a7 */ /* 0x000e64000800007f */
[----:B-1----:R-:W-:Y:S05]  /*1a0d0*/  @!P0 BRA `(.L_x_824) ;  /* 0xfffffffc00f08947 */ /* 0x002fea000383ffff */
[----:B------:R-:W-:Y:S05]  /*1a0e0*/  BRA `(.L_x_843) ;  /* 0xfffffff400d47947 */ /* 0x000fea000383ffff */
.L_x_825:
[----:B0-----:R0:W1:Y:S02]  /*1a0f0*/  SYNCS.PHASECHK.TRANS64.TRYWAIT P0, [R7+URZ], R0 ;  /* 0x00000000070075a7 */ /* 0x001064000800017f */
[----:B-1----:R-:W-:Y:S05]  /*1a100*/  @!P0 NANOSLEEP.SYNCS 0x989680 ;  /* 0x009896800000895d */ /* 0x002fea0003900000 */
[----:B------:R-:W1:Y:S02]  /*1a110*/  @!P0 SYNCS.PHASECHK.TRANS64 P0, [R7+URZ], R0 ;  /* 0x00000000070085a7 */ /* 0x000e64000800007f */
[----:B-1----:R-:W-:Y:S05]  /*1a120*/  @!P0 BRA `(.L_x_825) ;  /* 0xfffffffc00f08947 */ /* 0x002fea000383ffff */
[----:B------:R-:W-:Y:S05]  /*1a130*/  BRA `(.L_x_844) ;  /* 0xfffffff400e47947 */ /* 0x000fea000383ffff */
.L_x_826:
[----:B0-----:R0:W1:Y:S02]  /*1a140*/  SYNCS.PHASECHK.TRANS64.TRYWAIT P0, [R7+URZ], R0 ;  /* 0x00000000070075a7 */ /* 0x001064000800017f */
[----:B-1----:R-:W-:Y:S05]  /*1a150*/  @!P0 NANOSLEEP.SYNCS 0x989680 ;  /* 0x009896800000895d */ /* 0x002fea0003900000 */
[----:B------:R-:W1:Y:S02]  /*1a160*/  @!P0 SYNCS.PHASECHK.TRANS64 P0, [R7+URZ], R0 ;  /* 0x00000000070085a7 */ /* 0x000e64000800007f */
[----:B-1----:R-:W-:Y:S05]  /*1a170*/  @!P0 BRA `(.L_x_826) ;  /* 0xfffffffc00f08947 */ /* 0x002fea000383ffff */
[----:B------:R-:W-:Y:S05]  /*1a180*/  BRA `(.L_x_845) ;  /* 0xfffffff400f47947 */ /* 0x000fea000383ffff */
.L_x_827:
[----:B0-----:R0:W1:Y:S02]  /*1a190*/  SYNCS.PHASECHK.TRANS64.TRYWAIT P0, [R7+URZ], R0 ;  /* 0x00000000070075a7 */ /* 0x001064000800017f */
[----:B-1----:R-:W-:Y:S05]  /*1a1a0*/  @!P0 NANOSLEEP.SYNCS 0x989680 ;  /* 0x009896800000895d */ /* 0x002fea0003900000 */
[----:B------:R-:W1:Y:S02]  /*1a1b0*/  @!P0 SYNCS.PHASECHK.TRANS64 P0, [R7+URZ], R0 ;  /* 0x00000000070085a7 */ /* 0x000e64000800007f */
[----:B-1----:R-:W-:Y:S05]  /*1a1c0*/  @!P0 BRA `(.L_x_827) ;  /* 0xfffffffc00f08947 */ /* 0x002fea000383ffff */
[----:B------:R-:W-:Y:S05]  /*1a1d0*/  BRA `(.L_x_846) ;  /* 0xfffffff800047947 */ /* 0x000fea000383ffff */
.L_x_828:
[----:B0-----:R0:W1:Y:S02]  /*1a1e0*/  SYNCS.PHASECHK.TRANS64.TRYWAIT P0, [R7+URZ], R0 ;  /* 0x00000000070075a7 */ /* 0x001064000800017f */
[----:B-1----:R-:W-:Y:S05]  /*1a1f0*/  @!P0 NANOSLEEP.SYNCS 0x989680 ;  /* 0x009896800000895d */ /* 0x002fea0003900000 */
[----:B------:R-:W1:Y:S02]  /*1a200*/  @!P0 SYNCS.PHASECHK.TRANS64 P0, [R7+URZ], R0 ;  /* 0x00000000070085a7 */ /* 0x000e64000800007f */
[----:B-1----:R-:W-:Y:S05]  /*1a210*/  @!P0 BRA `(.L_x_828) ;  /* 0xfffffffc00f08947 */ /* 0x002fea000383ffff */
[----:B------:R-:W-:Y:S05]  /*1a220*/  BRA `(.L_x_847) ;  /* 0xfffffff800147947 */ /* 0x000fea000383ffff */
.L_x_829:
[----:B0-----:R0:W1:Y:S02]  /*1a230*/  SYNCS.PHASECHK.TRANS64.TRYWAIT P0, [R7+URZ], R0 ;  /* 0x00000000070075a7 */ /* 0x001064000800017f */
[----:B-1----:R-:W-:Y:S05]  /*1a240*/  @!P0 NANOSLEEP.SYNCS 0x989680 ;  /* 0x009896800000895d */ /* 0x002fea0003900000 */
[----:B------:R-:W1:Y:S02]  /*1a250*/  @!P0 SYNCS.PHASECHK.TRANS64 P0, [R7+URZ], R0 ;  /* 0x00000000070085a7 */ /* 0x000e64000800007f */
[----:B-1----:R-:W-:Y:S05]  /*1a260*/  @!P0 BRA `(.L_x_829) ;  /* 0xfffffffc00f08947 */ /* 0x002fea000383ffff */
[----:B------:R-:W-:Y:S05]  /*1a270*/  BRA `(.L_x_848) ;  /* 0xfffffff800247947 */ /* 0x000fea000383ffff */
.L_x_830:
[----:B0-----:R0:W1:Y:S02]  /*1a280*/  SYNCS.PHASECHK.TRANS64.TRYWAIT P0, [R7+URZ], R0 ;  /* 0x00000000070075a7 */ /* 0x001064000800017f */
[----:B-1----:R-:W-:Y:S05]  /*1a290*/  @!P0 NANOSLEEP.SYNCS 0x989680 ;  /* 0x009896800000895d */ /* 0x002fea0003900000 */
[----:B------:R-:W1:Y:S02]  /*1a2a0*/  @!P0 SYNCS.PHASECHK.TRANS64 P0, [R7+URZ], R0 ;  /* 0x00000000070085a7 */ /* 0x000e64000800007f */
[----:B-1----:R-:W-:Y:S05]  /*1a2b0*/  @!P0 BRA `(.L_x_830) ;  /* 0xfffffffc00f08947 */ /* 0x002fea000383ffff */
[----:B------:R-:W-:Y:S05]  /*1a2c0*/  BRA `(.L_x_849) ;  /* 0xfffffff800347947 */ /* 0x000fea000383ffff */
.L_x_831:
[----:B0-----:R0:W1:Y:S02]  /*1a2d0*/  SYNCS.PHASECHK.TRANS64.TRYWAIT P0, [R7+URZ], R0 ;  /* 0x00000000070075a7 */ /* 0x001064000800017f */
[----:B-1----:R-:W-:Y:S05]  /*1a2e0*/  @!P0 NANOSLEEP.SYNCS 0x989680 ;  /* 0x009896800000895d */ /* 0x002fea0003900000 */
[----:B------:R-:W1:Y:S02]  /*1a2f0*/  @!P0 SYNCS.PHASECHK.TRANS64 P0, [R7+URZ], R0 ;  /* 0x00000000070085a7 */ /* 0x000e64000800007f */
[----:B-1----:R-:W-:Y:S05]  /*1a300*/  @!P0 BRA `(.L_x_831) ;  /* 0xfffffffc00f08947 */ /* 0x002fea000383ffff */
[----:B------:R-:W-:Y:S05]  /*1a310*/  BRA `(.L_x_850) ;  /* 0xfffffff800447947 */ /* 0x000fea000383ffff */
.L_x_832:
[----:B0-----:R0:W1:Y:S02]  /*1a320*/  SYNCS.PHASECHK.TRANS64.TRYWAIT P0, [R7+URZ], R0 ;  /* 0x00000000070075a7 */ /* 0x001064000800017f */
[----:B-1----:R-:W-:Y:S05]  /*1a330*/  @!P0 NANOSLEEP.SYNCS 0x989680 ;  /* 0x009896800000895d */ /* 0x002fea0003900000 */
[----:B------:R-:W1:Y:S02]  /*1a340*/  @!P0 SYNCS.PHASECHK.TRANS64 P0, [R7+URZ], R0 ;  /* 0x00000000070085a7 */ /* 0x000e64000800007f */
[----:B-1----:R-:W-:Y:S05]  /*1a350*/  @!P0 BRA `(.L_x_832) ;  /* 0xfffffffc00f08947 */ /* 0x002fea000383ffff */
[----:B------:R-:W-:Y:S05]  /*1a360*/  BRA `(.L_x_851) ;  /* 0xfffffff800547947 */ /* 0x000fea000383ffff */
.L_x_833:
[----:B0-----:R0:W1:Y:S02]  /*1a370*/  SYNCS.PHASECHK.TRANS64.TRYWAIT P0, [R7+URZ], R0 ;  /* 0x00000000070075a7 */ /* 0x001064000800017f */
[----:B-1----:R-:W-:Y:S05]  /*1a380*/  @!P0 NANOSLEEP.SYNCS 0x989680 ;  /* 0x009896800000895d */ /* 0x002fea0003900000 */
[----:B------:R-:W1:Y:S02]  /*1a390*/  @!P0 SYNCS.PHASECHK.TRANS64 P0, [R7+URZ], R0 ;  /* 0x00000000070085a7 */ /* 0x000e64000800007f */
[----:B-1----:R-:W-:Y:S05]  /*1a3a0*/  @!P0 BRA `(.L_x_833) ;  /* 0xfffffffc00f08947 */ /* 0x002fea000383ffff */
[----:B------:R-:W-:Y:S05]  /*1a3b0*/  BRA `(.L_x_852) ;  /* 0xfffffff800647947 */ /* 0x000fea000383ffff */
.L_x_834:
[----:B0-----:R0:W1:Y:S02]  /*1a3c0*/  SYNCS.PHASECHK.TRANS64.TRYWAIT P0, [R7+URZ], R0 ;  /* 0x00000000070075a7 */ /* 0x001064000800017f */
[----:B-1----:R-:W-:Y:S05]  /*1a3d0*/  @!P0 NANOSLEEP.SYNCS 0x989680 ;  /* 0x009896800000895d */ /* 0x002fea0003900000 */
[----:B------:R-:W1:Y:S02]  /*1a3e0*/  @!P0 SYNCS.PHASECHK.TRANS64 P0, [R7+URZ], R0 ;  /* 0x00000000070085a7 */ /* 0x000e64000800007f */
[----:B-1----:R-:W-:Y:S05]  /*1a3f0*/  @!P0 BRA `(.L_x_834) ;  /* 0xfffffffc00f08947 */ /* 0x002fea000383ffff */
[----:B------:R-:W-:Y:S05]  /*1a400*/  BRA `(.L_x_853) ;  /* 0xfffffff800747947 */ /* 0x000fea000383ffff */
.L_x_854:
[----:B------:R-:W-:-:S00]  /*1a410*/  BRA `(.L_x_854) ;  /* 0xfffffffc00fc7947 */ /* 0x000fc0000383ffff */
[----:B------:R-:W-:-:S00]  /*1a420*/  NOP ;  /* 0x0000000000007918 */ /* 0x000fc00000000000 */
        /* <DEDUP_REMOVED lines=13> */
.L_x_855:


//--------------------- .nv.global.init           --------------------------
	.section	.nv.global.init,"aw",@progbits
.nv.global.init:
	.type		$str$22,@object
	.size		$str$22,($str$23 - $str$22)
$str$22:
        /*0000*/ 	.byte	0x6b, 0x5f, 0x74, 0x69, 0x6c, 0x65, 0x5f, 0x63, 0x6f, 0x75, 0x6e, 0x74, 0x20, 0x3e, 0x3d, 0x20
        /*0010*/ 	.byte	0x31, 0x00
	.type		$str$23,@object
	.size		$str$23,(__unnamed_1 - $str$23)
$str$23:
        /*0012*/ 	.byte	0x2f, 0x74, 0x6d, 0x70, 0x2f, 0x63, 0x75, 0x74, 0x6c, 0x61, 0x73, 0x73, 0x5f, 0x73, 0x77, 0x65
        /*0022*/ 	.byte	0x65, 0x70, 0x5f, 0x73, 0x72, 0x63, 0x2f, 0x69, 0x6e, 0x63, 0x6c, 0x75, 0x64, 0x65, 0x2f, 0x63
        /*0032*/ 	.byte	0x75, 0x74, 0x6c, 0x61, 0x73, 0x73, 0x2f, 0x67, 0x65, 0x6d, 0x6d, 0x2f, 0x63, 0x6f, 0x6c, 0x6c
        /*0042*/ 	.byte	0x65, 0x63, 0x74, 0x69, 0x76, 0x65, 0x2f, 0x73, 0x6d, 0x39, 0x30, 0x5f, 0x6d, 0x6d, 0x61, 0x5f
        /*0052*/ 	.byte	0x74, 0x6d, 0x61, 0x5f, 0x67, 0x6d, 0x6d, 0x61, 0x5f, 0x73, 0x73, 0x5f, 0x77, 0x61, 0x72, 0x70
        /*0062*/ 	.byte	0x73, 0x70, 0x65, 0x63, 0x69, 0x61, 0x6c, 0x69, 0x7a, 0x65, 0x64, 0x2e, 0x68, 0x70, 0x70, 0x00
	.type		__unnamed_1,@object
	.size		__unnamed_1,(.L_0 - __unnamed_1)
__unnamed_1:
        /* <DEDUP_REMOVED lines=174> */
.L_0:


//--------------------- .nv.shared._ZN7cutlass13device_kernelINS_4gemm6kernel13GemmUniversalIN4cute5tupleIJiiiiEEENS1_10collective13CollectiveMmaINS1_34MainloopSm90TmaGmmaWarpSpecializedILi12ENS5_IJNS4_1CILi1EEESB_SB_EEENS1_35KernelTmaWarpSpecializedCooperativeEEENS5_IJNSA_ILi192EEENSA_ILi384EEENSA_ILi32EEEEEEaNS5_IJlSB_lEEEaSJ_NS4_8TiledMMAINS4_8MMA_AtomIJNS4_4SM904GMMA27MMA_64x192x32_S32S8S8_SS_TNEEEENS4_6LayoutINS5_IJNSA_ILi2EEESB_SB_EEENS5_IJSB_NSA_ILi0EEEST_EEEEENS5_IJNS4_10UnderscoreESW_SW_EEEEENS4_13SM90_TMA_LOADENS4_14ComposedLayoutINS4_7SwizzleILi1ELi4ELi3EEENS4_18smem_ptr_flag_bitsILi8EEENSQ_INS5_IJNSA_ILi8EEESH_EEENS5_IJSH_SB_EEEEEEEvNS4_8identityESZ_S19_vS1A_EENS_8epilogue10collective6detail29Sm90TmaWarpSpecializedAdapterINS1D_15DefaultEpilogueIaSJ_SJ_NS1C_6thread17LinearCombinationIaLi1EiiLNS1H_9ScaleType4KindE0ELNS_15FloatRoundStyleE2EaEENS1_15EpilogueDefaultEEEEEvvEEEEvNT_6ParamsE --------------------------
	.section	.nv.shared._ZN7cutlass13device_kernelINS_4gemm6kernel13GemmUniversalIN4cute5tupleIJiiiiEEENS1_10collective13CollectiveMmaINS1_34MainloopSm90TmaGmmaWarpSpecializedILi12ENS5_IJNS4_1CILi1EEESB_SB_EEENS1_35KernelTmaWarpSpecializedCooperativeEEENS5_IJNSA_ILi192EEENSA_ILi384EEENSA_ILi32EEEEEEaNS5_IJlSB_lEEEaSJ_NS4_8TiledMMAINS4_8MMA_AtomIJNS4_4SM904GMMA27MMA_64x192x32_S32S8S8_SS_TNEEEENS4_6LayoutINS5_IJNSA_ILi2EEESB_SB_EEENS5_IJSB_NSA_ILi0EEEST_EEEEENS5_IJNS4_10UnderscoreESW_SW_EEEEENS4_13SM90_TMA_LOADENS4_14ComposedLayoutINS4_7SwizzleILi1ELi4ELi3EEENS4_18smem_ptr_flag_bitsILi8EEENSQ_INS5_IJNSA_ILi8EEESH_EEENS5_IJSH_SB_EEEEEEEvNS4_8identityESZ_S19_vS1A_EENS_8epilogue10collective6detail29Sm90TmaWarpSpecializedAdapterINS1D_15DefaultEpilogueIaSJ_SJ_NS1C_6thread17LinearCombinationIaLi1EiiLNS1H_9ScaleType4KindE0ELNS_15FloatRoundStyleE2EaEENS1_15EpilogueDefaultEEEEEvvEEEEvNT_6ParamsE,"aw",@nobits
	.sectionflags	@""
	.align	16
	.zero		1024


//--------------------- .nv.shared.reserved.0     --------------------------
	.section	.nv.shared.reserved.0,"aw",@nobits
	.weak		__nv_reservedSMEM_offset_0_alias
	.size		__nv_reservedSMEM_offset_0_alias, 0, 0
	.other		__nv_reservedSMEM_offset_0_alias,@"STO_CUDA_RESERVED_SHARED STV_DEFAULT"
__nv_reservedSMEM_offset_0_alias:
	.zero		0


//--------------------- .nv.global                --------------------------
	.section	.nv.global,"aw",@nobits
.nv.global:
	.type		_ZN40_INTERNAL_02a875a8_4_k_cu_4ee2f9d4_139084cute1_E,@object
	.size		_ZN40_INTERNAL_02a875a8_4_k_cu_4ee2f9d4_139084cute1_E,(_ZN40_INTERNAL_02a875a8_4_k_cu_4ee2f9d4_139084cuda3std3__45__cpo6cbeginE - _ZN40_INTERNAL_02a875a8_4_k_cu_4ee2f9d4_139084cute1_E)
_ZN40_INTERNAL_02a875a8_4_k_cu_4ee2f9d4_139084cute1_E:
	.zero		1
	.type		_ZN40_INTERNAL_02a875a8_4_k_cu_4ee2f9d4_139084cuda3std3__45__cpo6cbeginE,@object
	.size		_ZN40_INTERNAL_02a875a8_4_k_cu_4ee2f9d4_139084cuda3std3__45__cpo6cbeginE,(_ZN40_INTERNAL_02a875a8_4_k_cu_4ee2f9d4_139084cuda3std3__48in_placeE - _ZN40_INTERNAL_02a875a8_4_k_cu_4ee2f9d4_139084cuda3std3__45__cpo6cbeginE)
_ZN40_INTERNAL_02a875a8_4_k_cu_4ee2f9d4_139084cuda3std3__45__cpo6cbeginE:
	.zero		1
	.type		_ZN40_INTERNAL_02a875a8_4_k_cu_4ee2f9d4_139084cuda3std3__48in_placeE,@object
	.size		_ZN40_INTERNAL_02a875a8_4_k_cu_4ee2f9d4_139084cuda3std3__48in_placeE,(_ZN40_INTERNAL_02a875a8_4_k_cu_4ee2f9d4_139084cuda3std6ranges3__45__cpo9iter_moveE - _ZN40_INTERNAL_02a875a8_4_k_cu_4ee2f9d4_139084cuda3std3__48in_placeE)
_ZN40_INTERNAL_02a875a8_4_k_cu_4ee2f9d4_139084cuda3std3__48in_placeE:
	.zero		1
	.type		_ZN40_INTERNAL_02a875a8_4_k_cu_4ee2f9d4_139084cuda3std6ranges3__45__cpo9iter_moveE,@object
	.size		_ZN40_INTERNAL_02a875a8_4_k_cu_4ee2f9d4_139084cuda3std6ranges3__45__cpo9iter_moveE,(_ZN40_INTERNAL_02a875a8_4_k_cu_4ee2f9d4_139084cuda3std3__45__cpo5beginE - _ZN40_INTERNAL_02a875a8_4_k_cu_4ee2f9d4_139084cuda3std6ranges3__45__cpo9iter_moveE)
_ZN40_INTERNAL_02a875a8_4_k_cu_4ee2f9d4_139084cuda3std6ranges3__45__cpo9iter_moveE:
	.zero		1
	.type		_ZN40_INTERNAL_02a875a8_4_k_cu_4ee2f9d4_139084cuda3std3__45__cpo5beginE,@object
	.size		_ZN40_INTERNAL_02a875a8_4_k_cu_4ee2f9d4_139084cuda3std3__45__cpo5beginE,(_ZN40_INTERNAL_02a875a8_4_k_cu_4ee2f9d4_139084cuda3std3__442_GLOBAL__N__02a875a8_4_k_cu_4ee2f9d4_139086ignoreE - _ZN40_INTERNAL_02a875a8_4_k_cu_4ee2f9d4_139084cuda3std3__45__cpo5beginE)
_ZN40_INTERNAL_02a875a8_4_k_cu_4ee2f9d4_139084cuda3std3__45__cpo5beginE:
	.zero		1
	.type		_ZN40_INTERNAL_02a875a8_4_k_cu_4ee2f9d4_139084cuda3std3__442_GLOBAL__N__02a875a8_4_k_cu_4ee2f9d4_139086ignoreE,@object
	.size		_ZN40_INTERNAL_02a875a8_4_k_cu_4ee2f9d4_139084cuda3std3__442_GLOBAL__N__02a875a8_4_k_cu_4ee2f9d4_139086ignoreE,(_ZN40_INTERNAL_02a875a8_4_k_cu_4ee2f9d4_139084cute7productE - _ZN40_INTERNAL_02a875a8_4_k_cu_4ee2f9d4_139084cuda3std3__442_GLOBAL__N__02a875a8_4_k_cu_4ee2f9d4_139086ignoreE)
_ZN40_INTERNAL_02a875a8_4_k_cu_4ee2f9d4_139084cuda3std3__442_GLOBAL__N__02a875a8_4_k_cu_4ee2f9d4_139086ignoreE:
	.zero		1
	.type		_ZN40_INTERNAL_02a875a8_4_k_cu_4ee2f9d4_139084cute7productE,@object
	.size		_ZN40_INTERNAL_02a875a8_4_k_cu_4ee2f9d4_139084cute7productE,(_ZN40_INTERNAL_02a875a8_4_k_cu_4ee2f9d4_139084cuda3std3__45__cpo3endE - _ZN40_INTERNAL_02a875a8_4_k_cu_4ee2f9d4_139084cute7productE)
_ZN40_INTERNAL_02a875a8_4_k_cu_4ee2f9d4_139084cute7productE:
	.zero		1
	.type		_ZN40_INTERNAL_02a875a8_4_k_cu_4ee2f9d4_139084cuda3std3__45__cpo3endE,@object
	.size		_ZN40_INTERNAL_02a875a8_4_k_cu_4ee2f9d4_139084cuda3std3__45__cpo3endE,(_ZN40_INTERNAL_02a875a8_4_k_cu_4ee2f9d4_139084cuda3std3__419piecewise_constructE - _ZN40_INTERNAL_02a875a8_4_k_cu_4ee2f9d4_139084cuda3std3__45__cpo3endE)
_ZN40_INTERNAL_02a875a8_4_k_cu_4ee2f9d4_139084cuda3std3__45__cpo3endE:
	.zero		1
	.type		_ZN40_INTERNAL_02a875a8_4_k_cu_4ee2f9d4_139084cuda3std3__419piecewise_constructE,@object
	.size		_ZN40_INTERNAL_02a875a8_4_k_cu_4ee2f9d4_139084cuda3std3__419piecewise_constructE,(_ZN40_INTERNAL_02a875a8_4_k_cu_4ee2f9d4_139084cuda3std3__45__cpo4cendE - _ZN40_INTERNAL_02a875a8_4_k_cu_4ee2f9d4_139084cuda3std3__419piecewise_constructE)
_ZN40_INTERNAL_02a875a8_4_k_cu_4ee2f9d4_139084cuda3std3__419piecewise_constructE:
	.zero		1
	.type		_ZN40_INTERNAL_02a875a8_4_k_cu_4ee2f9d4_139084cuda3std3__45__cpo4cendE,@object
	.size		_ZN40_INTERNAL_02a875a8_4_k_cu_4ee2f9d4_139084cuda3std3__45__cpo4cendE,(_ZN40_INTERNAL_02a875a8_4_k_cu_4ee2f9d4_139084cuda3std6ranges3__45__cpo4swapE - _ZN40_INTERNAL_02a875a8_4_k_cu_4ee2f9d4_139084cuda3std3__45__cpo4cendE)
_ZN40_INTERNAL_02a875a8_4_k_cu_4ee2f9d4_139084cuda3std3__45__cpo4cendE:
	.zero		1
	.type		_ZN40_INTERNAL_02a875a8_4_k_cu_4ee2f9d4_139084cuda3std6ranges3__45__cpo4swapE,@object
	.size		_ZN40_INTERNAL_02a875a8_4_k_cu_4ee2f9d4_139084cuda3std6ranges3__45__cpo4swapE,(.L_8 - _ZN40_INTERNAL_02a875a8_4_k_cu_4ee2f9d4_139084cuda3std6ranges3__45__cpo4swapE)
_ZN40_INTERNAL_02a875a8_4_k_cu_4ee2f9d4_139084cuda3std6ranges3__45__cpo4swapE:
	.zero		1
.L_8:


//--------------------- .nv.constant0._ZN7cutlass13device_kernelINS_4gemm6kernel13GemmUniversalIN4cute5tupleIJiiiiEEENS1_10collective13CollectiveMmaINS1_34MainloopSm90TmaGmmaWarpSpecializedILi12ENS5_IJNS4_1CILi1EEESB_SB_EEENS1_35KernelTmaWarpSpecializedCooperativeEEENS5_IJNSA_ILi192EEENSA_ILi384EEENSA_ILi32EEEEEEaNS5_IJlSB_lEEEaSJ_NS4_8TiledMMAINS4_8MMA_AtomIJNS4_4SM904GMMA27MMA_64x192x32_S32S8S8_SS_TNEEEENS4_6LayoutINS5_IJNSA_ILi2EEESB_SB_EEENS5_IJSB_NSA_ILi0EEEST_EEEEENS5_IJNS4_10UnderscoreESW_SW_EEEEENS4_13SM90_TMA_LOADENS4_14ComposedLayoutINS4_7SwizzleILi1ELi4ELi3EEENS4_18smem_ptr_flag_bitsILi8EEENSQ_INS5_IJNSA_ILi8EEESH_EEENS5_IJSH_SB_EEEEEEEvNS4_8identityESZ_S19_vS1A_EENS_8epilogue10collective6detail29Sm90TmaWarpSpecializedAdapterINS1D_15DefaultEpilogueIaSJ_SJ_NS1C_6thread17LinearCombinationIaLi1EiiLNS1H_9ScaleType4KindE0ELNS_15FloatRoundStyleE2EaEENS1_15EpilogueDefaultEEEEEvvEEEEvNT_6ParamsE --------------------------
	.section	.nv.constant0._ZN7cutlass13device_kernelINS_4gemm6kernel13GemmUniversalIN4cute5tupleIJiiiiEEENS1_10collective13CollectiveMmaINS1_34MainloopSm90TmaGmmaWarpSpecializedILi12ENS5_IJNS4_1CILi1EEESB_SB_EEENS1_35KernelTmaWarpSpecializedCooperativeEEENS5_IJNSA_ILi192EEENSA_ILi384EEENSA_ILi32EEEEEEaNS5_IJlSB_lEEEaSJ_NS4_8TiledMMAINS4_8MMA_AtomIJNS4_4SM904GMMA27MMA_64x192x32_S32S8S8_SS_TNEEEENS4_6LayoutINS5_IJNSA_ILi2EEESB_SB_EEENS5_IJSB_NSA_ILi0EEEST_EEEEENS5_IJNS4_10UnderscoreESW_SW_EEEEENS4_13SM90_TMA_LOADENS4_14ComposedLayoutINS4_7SwizzleILi1ELi4ELi3EEENS4_18smem_ptr_flag_bitsILi8EEENSQ_INS5_IJNSA_ILi8EEESH_EEENS5_IJSH_SB_EEEEEEEvNS4_8identityESZ_S19_vS1A_EENS_8epilogue10collective6detail29Sm90TmaWarpSpecializedAdapterINS1D_15DefaultEpilogueIaSJ_SJ_NS1C_6thread17LinearCombinationIaLi1EiiLNS1H_9ScaleType4KindE0ELNS_15FloatRoundStyleE2EaEENS1_15EpilogueDefaultEEEEEvvEEEEvNT_6ParamsE,"a",@progbits
	.sectionflags	@""
	.align	4
.nv.constant0._ZN7cutlass13device_kernelINS_4gemm6kernel13GemmUniversalIN4cute5tupleIJiiiiEEENS1_10collective13CollectiveMmaINS1_34MainloopSm90TmaGmmaWarpSpecializedILi12ENS5_IJNS4_1CILi1EEESB_SB_EEENS1_35KernelTmaWarpSpecializedCooperativeEEENS5_IJNSA_ILi192EEENSA_ILi384EEENSA_ILi32EEEEEEaNS5_IJlSB_lEEEaSJ_NS4_8TiledMMAINS4_8MMA_AtomIJNS4_4SM904GMMA27MMA_64x192x32_S32S8S8_SS_TNEEEENS4_6LayoutINS5_IJNSA_ILi2EEESB_SB_EEENS5_IJSB_NSA_ILi0EEEST_EEEEENS5_IJNS4_10UnderscoreESW_SW_EEEEENS4_13SM90_TMA_LOADENS4_14ComposedLayoutINS4_7SwizzleILi1ELi4ELi3EEENS4_18smem_ptr_flag_bitsILi8EEENSQ_INS5_IJNSA_ILi8EEESH_EEENS5_IJSH_SB_EEEEEEEvNS4_8identityESZ_S19_vS1A_EENS_8epilogue10collective6detail29Sm90TmaWarpSpecializedAdapterINS1D_15DefaultEpilogueIaSJ_SJ_NS1C_6thread17LinearCombinationIaLi1EiiLNS1H_9ScaleType4KindE0ELNS_15FloatRoundStyleE2EaEENS1_15EpilogueDefaultEEEEEvvEEEEvNT_6ParamsE:
	.zero		1664


//--------------------- SYMBOLS --------------------------

	.type		.nv.reservedSmem.offset0,@object
	.size		.nv.reservedSmem.offset0,0x4
	.type		__assertfail,@function
